def gluon_mma(
    a_ptr,
    b_ptr,
    c_ptr,
    M: gl.constexpr,
    N: gl.constexpr,
    K: gl.constexpr,
    BLK_A: gl.constexpr,
    BLK_B: gl.constexpr,
    SHARED_A: gl.constexpr,
    SHARED_B: gl.constexpr,
    ACC_LAYOUT: gl.constexpr,
    TMEM_LAYOUT: gl.constexpr,
    USE_TCGEN05: gl.constexpr,
    IS_ASYNC: gl.constexpr,
):
    offs_m = gl.arange(0, M, layout=gl.SliceLayout(1, BLK_A))
    offs_ka = gl.arange(0, K, layout=gl.SliceLayout(0, BLK_A))
    offs_kb = gl.arange(0, K, layout=gl.SliceLayout(1, BLK_B))
    offs_n = gl.arange(0, N, layout=gl.SliceLayout(0, BLK_B))
    a = gl.load(a_ptr + offs_m[:, None] * K + offs_ka[None, :])
    b = gl.load(b_ptr + offs_kb[:, None] * N + offs_n[None, :])
    a_smem = gl.allocate_shared_memory(a.dtype, [M, K], SHARED_A, a)
    b_smem = gl.allocate_shared_memory(b.dtype, [K, N], SHARED_B, b)

    if USE_TCGEN05:
        fence_async_shared()
        bar = gl.allocate_shared_memory(gl.int64, [1], mbarrier.MBarrierLayout())
        mbarrier.init(bar, count=1)
        acc_tmem = allocate_tensor_memory(gl.float32, [M, N], TMEM_LAYOUT)
        tcgen05_mma(a_smem, b_smem, acc_tmem, use_acc=False)
        tcgen05_commit(bar)
        mbarrier.wait(bar, phase=0)
        mbarrier.invalidate(bar)
        acc = acc_tmem.load(ACC_LAYOUT)
    else:
        acc = gl.zeros([M, N], dtype=gl.float32, layout=ACC_LAYOUT)
        acc = hopper.warpgroup_mma(a_smem, b_smem, acc, is_async=IS_ASYNC)
        if IS_ASYNC:
            acc = hopper.warpgroup_mma_wait(num_outstanding=0, deps=[acc])

    out_layout: gl.constexpr = gl.BlockedLayout(
        [1, 1], [1, 32], [gl.num_warps(), 1], [1, 0]
    )
    acc = gl.convert_layout(acc, out_layout)
    offs_cm = gl.arange(0, M, layout=gl.SliceLayout(1, out_layout))
    offs_cn = gl.arange(0, N, layout=gl.SliceLayout(0, out_layout))
    gl.store(c_ptr + offs_cm[:, None] * N + offs_cn[None, :], acc)

# config = {"BLOCK_K": 128, "BLOCK_M": 256, "BLOCK_N": 128, "arch": "sm_100", "dtype": "fp8e4m3", "is_async": 1, "num_warps": 4}
# arch = sm_100


// ===== COMPILED SASS (sm_100a) =====

	.target	sm_100a

	.elftype	@"ET_EXEC"


//--------------------- .note.nv.tkinfo           --------------------------
	.section	.note.nv.tkinfo,"",@"SHT_NOTE"
	.sectionflags	@"SHF_NOTE_NV_TKINFO"
	.tkinfo
        /*0018*/ 	.word	0x00000081
        /*0030*/ 	.string	""
        /*0030*/ 	.string	"ptxas-blackwell"
        /*0030*/ 	.string	"Cuda compilation tools, release 12.9, V12.9.86"
        /*0030*/ 	.string	"Build cuda_12.9.r12.9/compiler.36037853_0"
        /*0030*/ 	.string	"-v  -suppress-debug-info  -lineinfo  -arch sm_100a "



//--------------------- .note.nv.cuver            --------------------------
	.section	.note.nv.cuver,"",@"SHT_NOTE"
	.sectionflags	@"SHF_NOTE_NV_CUVER"
        /*0018*/ 	.short	0x0001
        /*001a*/ 	.short	0x0064
        /*001c*/ 	.short	0x0001
        /*001e*/ 	.short	0x0000
        /*0020*/ 	.short	0x0001
        /*0022*/ 	.short	0x0000


//--------------------- .nv.info                  --------------------------
	.section	.nv.info,"",@"SHT_CUDA_INFO"
	.align	4


	//----- nvinfo : EIATTR_REGCOUNT
	.align		4
        /*0000*/ 	.byte	0x04, 0x2f
        /*0002*/ 	.short	(.L_4 - .L_3)
	.align		4
.L_3:
        /*0004*/ 	.word	index@(gluon_mma)
        /*0008*/ 	.word	0x000000ff


	//----- nvinfo : EIATTR_FRAME_SIZE
	.align		4
.L_4:
        /*000c*/ 	.byte	0x04, 0x11
        /*000e*/ 	.short	(.L_6 - .L_5)
	.align		4
.L_5:
        /*0010*/ 	.word	index@($__internal_2_$__cuda_sm10x_tcgen05_guardrail_trap_unallocated_columns_being_dealloced)
        /*0014*/ 	.word	0x00000138


	//----- nvinfo : EIATTR_FRAME_SIZE
	.align		4
.L_6:
        /*0018*/ 	.byte	0x04, 0x11
        /*001a*/ 	.short	(.L_8 - .L_7)
	.align		4
.L_7:
        /*001c*/ 	.word	index@($__internal_1_$__cuda_sm10x_tcgen05_guardrail_trap_phase_invalid_during_alloc)
        /*0020*/ 	.word	0x00000138


	//----- nvinfo : EIATTR_FRAME_SIZE
	.align		4
.L_8:
        /*0024*/ 	.byte	0x04, 0x11
        /*0026*/ 	.short	(.L_10 - .L_9)
	.align		4
.L_9:
        /*0028*/ 	.word	index@($__internal_0_$__cuda_sm10x_tcgen05_guardrail_trap_col_being_dealloced_not_returned_by_alloc)
        /*002c*/ 	.word	0x00000138


	//----- nvinfo : EIATTR_FRAME_SIZE
	.align		4
.L_10:
        /*0030*/ 	.byte	0x04, 0x11
        /*0032*/ 	.short	(.L_12 - .L_11)
	.align		4
.L_11:
        /*0034*/ 	.word	index@(gluon_mma)
        /*0038*/ 	.word	0x00000138


	//----- nvinfo : EIATTR_MIN_STACK_SIZE
	.align		4
.L_12:
        /*003c*/ 	.byte	0x04, 0x12
        /*003e*/ 	.short	(.L_14 - .L_13)
	.align		4
.L_13:
        /*0040*/ 	.word	index@(gluon_mma)
        /*0044*/ 	.word	0x00000138
.L_14:


//--------------------- .nv.info.gluon_mma        --------------------------
	.section	.nv.info.gluon_mma,"",@"SHT_CUDA_INFO"
	.sectionflags	@""
	.align	4


	//----- nvinfo : EIATTR_CUDA_API_VERSION
	.align		4
        /*0000*/ 	.byte	0x04, 0x37
        /*0002*/ 	.short	(.L_16 - .L_15)
.L_15:
        /*0004*/ 	.word	0x00000081


	//----- nvinfo : EIATTR_KPARAM_INFO
	.align		4
.L_16:
        /*0008*/ 	.byte	0x04, 0x17
        /*000a*/ 	.short	(.L_18 - .L_17)
.L_17:
        /*000c*/ 	.word	0x00000000
        /*0010*/ 	.short	0x0004
        /*0012*/ 	.short	0x0020
        /*0014*/ 	.byte	0x00, 0xf4, 0x21, 0x00


	//----- nvinfo : EIATTR_KPARAM_INFO
	.align		4
.L_18:
        /*0018*/ 	.byte	0x04, 0x17
        /*001a*/ 	.short	(.L_20 - .L_19)
.L_19:
        /*001c*/ 	.word	0x00000000
        /*0020*/ 	.short	0x0003
        /*0022*/ 	.short	0x0018
        /*0024*/ 	.byte	0x00, 0xf4, 0x21, 0x00


	//----- nvinfo : EIATTR_KPARAM_INFO
	.align		4
.L_20:
        /*0028*/ 	.byte	0x04, 0x17
        /*002a*/ 	.short	(.L_22 - .L_21)
.L_21:
        /*002c*/ 	.word	0x00000000
        /*0030*/ 	.short	0x0002
        /*0032*/ 	.short	0x0010
        /*0034*/ 	.byte	0x00, 0xf4, 0x21, 0x00


	//----- nvinfo : EIATTR_KPARAM_INFO
	.align		4
.L_22:
        /*0038*/ 	.byte	0x04, 0x17
        /*003a*/ 	.short	(.L_24 - .L_23)
.L_23:
        /*003c*/ 	.word	0x00000000
        /*0040*/ 	.short	0x0001
        /*0042*/ 	.short	0x0008
        /*0044*/ 	.byte	0x00, 0xf4, 0x21, 0x00


	//----- nvinfo : EIATTR_KPARAM_INFO
	.align		4
.L_24:
        /*0048*/ 	.byte	0x04, 0x17
        /*004a*/ 	.short	(.L_26 - .L_25)
.L_25:
        /*004c*/ 	.word	0x00000000
        /*0050*/ 	.short	0x0000
        /*0052*/ 	.short	0x0000
        /*0054*/ 	.byte	0x00, 0xf4, 0x21, 0x00


	//----- nvinfo : EIATTR_AT_ENTRY_FRAGMENTS
	.align		4
.L_26:
        /*0058*/ 	.byte	0x04, 0x4f
        /*005a*/ 	.short	(.L_28 - .L_27)


	//   ....[0]....
.L_27:
        /*005c*/ 	.word	0x00000004


	//----- nvinfo : EIATTR_RESERVED_SMEM_USED
	.align		4
.L_28:
        /*0060*/ 	.byte	0x01, 0x41
	.zero		2


	//----- nvinfo : EIATTR_SPARSE_MMA_MASK
	.align		4
        /*0064*/ 	.byte	0x03, 0x50
        /*0066*/ 	.short	0x0000


	//----- nvinfo : EIATTR_TCGEN05_1CTA_USED
	.align		4
        /*0068*/ 	.byte	0x01, 0x51
	.zero		2


	//----- nvinfo : EIATTR_MAXREG_COUNT
	.align		4
        /*006c*/ 	.byte	0x03, 0x1b
        /*006e*/ 	.short	0x00ff


	//----- nvinfo : EIATTR_NUM_BARRIERS
	.align		4
        /*0070*/ 	.byte	0x02, 0x4c
        /*0072*/ 	.byte	0x01
	.zero		1


	//----- nvinfo : EIATTR_ANNOTATIONS
	.align		4
        /*0074*/ 	.byte	0x04, 0x55
        /*0076*/ 	.short	(.L_30 - .L_29)


	//   ....[0]....
.L_29:
        /*0078*/ 	.word	0x00000001
        /*007c*/ 	.byte	0xb0, 0x3a, 0x00, 0x00, 0x01, 0x00, 0x00, 0x00, 0xf0, 0x3a, 0x00, 0x00, 0x01, 0x00, 0x00, 0x00
        /* <DEDUP_REMOVED lines=41> */
        /*031c*/ 	.byte	0xc0, 0x52, 0x00, 0x00, 0x01, 0x00, 0x00, 0x00, 0x00, 0x53, 0x00, 0x00


	//----- nvinfo : EIATTR_INT_WARP_WIDE_INSTR_OFFSETS
	.align		4
.L_30:
        /*0328*/ 	.byte	0x04, 0x31
        /*032a*/ 	.short	(.L_32 - .L_31)


	//   ....[0]....
.L_31:
        /*032c*/ 	.word	0x000029d0


	//   ....[1]....
        /*0330*/ 	.word	0x00002a20


	//   ....[2]....
        /*0334*/ 	.word	0x000039a0


	//   ....[3]....
        /*0338*/ 	.word	0x000039b0


	//   ....[4]....
        /*033c*/ 	.word	0x00006610


	//   ....[5]....
        /*0340*/ 	.word	0x00006660


	//----- nvinfo : EIATTR_COOP_GROUP_MASK_REGIDS
	.align		4
.L_32:
        /*0344*/ 	.byte	0x04, 0x29
        /*0346*/ 	.short	(.L_34 - .L_33)


	//   ....[0]....
.L_33:
        /*0348*/ 	.word	0xffffffff


	//   ....[1]....
        /*034c*/ 	.word	0xffffffff


	//   ....[2]....
        /*0350*/ 	.word	0xffffffff


	//   ....[3]....
        /*0354*/ 	.word	0xffffffff


	//----- nvinfo : EIATTR_COOP_GROUP_INSTR_OFFSETS
	.align		4
.L_34:
        /*0358*/ 	.byte	0x04, 0x28
        /*035a*/ 	.short	(.L_36 - .L_35)


	//   ....[0]....
.L_35:
        /*035c*/ 	.word	0x00000060


	//   ....[1]....
        /*0360*/ 	.word	0x00000320


	//   ....[2]....
        /*0364*/ 	.word	0x000064a0


	//   ....[3]....
        /*0368*/ 	.word	0x00006710


	//----- nvinfo : EIATTR_VRC_CTA_INIT_COUNT
	.align		4
.L_36:
        /*036c*/ 	.byte	0x02, 0x4a
        /*036e*/ 	.byte	0x80
	.zero		1


	//----- nvinfo : EIATTR_MBARRIER_INSTR_OFFSETS
	.align		4
        /*0370*/ 	.byte	0x04, 0x39
        /*0372*/ 	.short	(.L_38 - .L_37)


	//   ....[0]....
.L_37:
        /*0374*/ 	.word	0x000035e0
        /*0378*/ 	.word	0x000000ff
        /*037c*/ 	.word	0x0000c000
        /*0380*/ 	.short	0x0100
        /*0382*/ 	.byte	0x0c
	.zero		1


	//   ....[1]....
        /*0384*/ 	.word	0x00003a20
        /*0388*/ 	.word	0x000000ff
        /*038c*/ 	.word	0x0000c000
        /*0390*/ 	.short	0x010a
        /*0392*/ 	.byte	0x0c
	.zero		1


	//   ....[2]....
        /*0394*/ 	.word	0x00003a90
        /*0398*/ 	.word	0x000000ff
        /*039c*/ 	.word	0x0000c000
        /*03a0*/ 	.short	0x0108
        /*03a2*/ 	.byte	0x0c
	.zero		1


	//   ....[3]....
        /*03a4*/ 	.word	0x00006730
        /*03a8*/ 	.word	0x000000ff
        /*03ac*/ 	.word	0x0000c000
        /*03b0*/ 	.short	0x010a
        /*03b2*/ 	.byte	0x0c
	.zero		1


	//----- nvinfo : EIATTR_NUM_MBARRIERS
	.align		4
.L_38:
        /*03b4*/ 	.byte	0x03, 0x38
        /*03b6*/ 	.short	0x0001


	//----- nvinfo : EIATTR_EXIT_INSTR_OFFSETS
	.align		4
        /*03b8*/ 	.byte	0x04, 0x1c
        /*03ba*/ 	.short	(.L_40 - .L_39)


	//   ....[0]....
.L_39:
        /*03bc*/ 	.word	0x00006720


	//----- nvinfo : EIATTR_REQNTID
	.align		4
.L_40:
        /*03c0*/ 	.byte	0x04, 0x10
        /*03c2*/ 	.short	(.L_42 - .L_41)
.L_41:
        /*03c4*/ 	.word	0x00000080
        /*03c8*/ 	.word	0x00000001
        /*03cc*/ 	.word	0x00000001


	//----- nvinfo : EIATTR_CRS_STACK_SIZE
	.align		4
.L_42:
        /*03d0*/ 	.byte	0x04, 0x1e
        /*03d2*/ 	.short	(.L_44 - .L_43)
.L_43:
        /*03d4*/ 	.word	0x00000000


	//----- nvinfo : EIATTR_CBANK_PARAM_SIZE
	.align		4
.L_44:
        /*03d8*/ 	.byte	0x03, 0x19
        /*03da*/ 	.short	0x0028


	//----- nvinfo : EIATTR_PARAM_CBANK
	.align		4
        /*03dc*/ 	.byte	0x04, 0x0a
        /*03de*/ 	.short	(.L_46 - .L_45)
	.align		4
.L_45:
        /*03e0*/ 	.word	index@(.nv.constant0.gluon_mma)
        /*03e4*/ 	.short	0x0380
        /*03e6*/ 	.short	0x0028


	//----- nvinfo : EIATTR_SW_WAR
	.align		4
.L_46:
        /*03e8*/ 	.byte	0x04, 0x36
        /*03ea*/ 	.short	(.L_48 - .L_47)
.L_47:
        /*03ec*/ 	.word	0x00000008
.L_48:


//--------------------- .nv.compat                --------------------------
	.section	.nv.compat,"",@"SHT_CUDA_COMPAT_INFO"
	.align	4
        /*0000*/ 	.byte	0x02, 0x02, 0x02, 0x00, 0x02, 0x05, 0x05, 0x00, 0x02, 0x03, 0x00, 0x00, 0x02, 0x06, 0x01, 0x00


//--------------------- .nv.callgraph             --------------------------
	.section	.nv.callgraph,"",@"SHT_CUDA_CALLGRAPH"
	.align	4
	.sectionentsize	8
	.align		4
        /*0000*/ 	.word	0x00000000
	.align		4
        /*0004*/ 	.word	0xffffffff
	.align		4
        /*0008*/ 	.word	0x00000000
	.align		4
        /*000c*/ 	.word	0xfffffffe
	.align		4
        /*0010*/ 	.word	0x00000000
	.align		4
        /*0014*/ 	.word	0xfffffffd
	.align		4
        /*0018*/ 	.word	0x00000000
	.align		4
        /*001c*/ 	.word	0xfffffffc


//--------------------- .text.gluon_mma           --------------------------
	.section	.text.gluon_mma,"ax",@progbits
	.align	128
        .global         gluon_mma
        .type           gluon_mma,@function
        .size           gluon_mma,(.L_x_15 - gluon_mma)
        .other          gluon_mma,@"STO_CUDA_ENTRY STV_DEFAULT"
gluon_mma:
.text.gluon_mma:
[----:B------:R-:W0:Y:S01]  /*0000*/  LDC R1, c[0x0][0x37c] ;  /* 0x0000df00ff017b82 */ /* 0x000e220000000800 */
[----:B------:R-:W1:Y:S01]  /*0010*/  S2R R0, SR_TID.X ;  /* 0x0000000000007919 */ /* 0x000e620000002100 */
[----:B0-----:R-:W-:Y:S01]  /*0020*/  VIADD R1, R1, 0xfffffec8 ;  /* 0xfffffec801017836 */ /* 0x001fe20000000000 */
[----:B-1----:R-:W-:-:S13]  /*0030*/  ISETP.GE.U32.AND P1, PT, R0, 0x20, PT ;  /* 0x000000200000780c */ /* 0x002fda0003f26070 */
[----:B------:R-:W-:Y:S05]  /*0040*/  @P1 BRA `(.L_x_0) ;  /* 0x0000000000b81947 */ /* 0x000fea0003800000 */
[----:B------:R-:W0:Y:S01]  /*0050*/  S2UR UR6, SR_CgaCtaId ;  /* 0x00000000000679c3 */ /* 0x000e220000008800 */
[----:B------:R-:W-:Y:S01]  /*0060*/  NOP ;  /* 0x0000000000007918 */ /* 0x000fe20000000000 */
[----:B------:R-:W-:Y:S02]  /*0070*/  UMOV UR4, 0x40 ;  /* 0x0000004000047882 */ /* 0x000fe40000000000 */
[----:B0-----:R-:W-:-:S09]  /*0080*/  ULEA UR4, UR6, UR4, 0x18 ;  /* 0x0000000406047291 */ /* 0x001fd2000f8ec0ff */
[----:B------:R-:W0:Y:S01]  /*0090*/  LDS.U8 R0, [UR4] ;  /* 0x00000004ff007984 */ /* 0x000e220008000000 */
[----:B------:R-:W-:Y:S02]  /*00a0*/  UMOV UR4, 0x400 ;  /* 0x0000040000047882 */ /* 0x000fe40000000000 */
[----:B------:R-:W-:Y:S01]  /*00b0*/  ULEA UR4, UR6, UR4, 0x18 ;  /* 0x0000000406047291 */ /* 0x000fe2000f8ec0ff */
[----:B0-----:R-:W-:-:S13]  /*00c0*/  ISETP.NE.AND P0, PT, R0, RZ, PT ;  /* 0x000000ff0000720c */ /* 0x001fda0003f05270 */
[----:B------:R-:W-:Y:S05]  /*00d0*/  @P0 BRA `(.L_x_1) ;  /* 0x00000000007c0947 */ /* 0x000fea0003800000 */
[----:B------:R-:W-:-:S13]  /*00e0*/  ELECT P0, URZ, PT ;  /* 0x0000000000ff782f */ /* 0x000fda0003800000 */
[----:B------:R-:W-:Y:S05]  /*00f0*/  @!P0 BRA `(.L_x_2) ;  /* 0x0000000000848947 */ /* 0x000fea0003800000 */
[----:B------:R-:W-:Y:S01]  /*0100*/  UMOV UR5, 0x8 ;  /* 0x0000000800057882 */ /* 0x000fe20000000000 */
[----:B------:R-:W-:Y:S02]  /*0110*/  IMAD.MOV.U32 R4, RZ, RZ, 0x1 ;  /* 0x00000001ff047424 */ /* 0x000fe400078e00ff */
[----:B------:R-:W-:Y:S02]  /*0120*/  IMAD.MOV.U32 R5, RZ, RZ, 0xff ;  /* 0x000000ffff057424 */ /* 0x000fe400078e00ff */
[----:B------:R-:W-:Y:S04]  /*0130*/  DEPBAR.LE SB0, 0x36 ;  /* 0x00008d800000791a */ /* 0x000fe80000000000 */
[----:B------:R-:W0:Y:S02]  /*0140*/  UTCATOMSWS.FIND_AND_SET.ALIGN UP0, UR5, UR5 ;  /* 0x00000005000575e3 */ /* 0x000e240008000800 */
[----:B0-----:R-:W-:-:S04]  /*0150*/  PLOP3.LUT P0, PT, PT, PT, UP0, 0x80, 0x8 ;  /* 0x000000000008781c */ /* 0x001fc80003f0f008 */
[----:B------:R-:W-:-:S04]  /*0160*/  SEL R0, RZ, 0xffffffff, !P0 ;  /* 0xffffffffff007807 */ /* 0x000fc80004000000 */
[----:B------:R-:W-:Y:S01]  /*0170*/  ISETP.NE.AND P0, PT, R0, RZ, PT ;  /* 0x000000ff0000720c */ /* 0x000fe20003f05270 */
[----:B------:R-:W-:-:S12]  /*0180*/  IMAD.U32 R0, RZ, RZ, UR5 ;  /* 0x00000005ff007e24 */ /* 0x000fd8000f8e00ff */
[----:B------:R-:W-:Y:S05]  /*0190*/  @P0 BRA `(.L_x_3) ;  /* 0x0000000000240947 */ /* 0x000fea0003800000 */
.L_x_4:
[----:B------:R-:W-:Y:S05]  /*01a0*/  NANOSLEEP 0x64 ;  /* 0x000000640000795d */ /* 0x000fea0003800000 */
[----:B------:R-:W-:-:S05]  /*01b0*/  UMOV UR5, 0x8 ;  /* 0x0000000800057882 */ /* 0x000fca0000000000 */
[----:B------:R-:W-:Y:S04]  /*01c0*/  DEPBAR.LE SB0, 0x36 ;  /* 0x00008d800000791a */ /* 0x000fe80000000000 */
[----:B------:R-:W0:Y:S02]  /*01d0*/  UTCATOMSWS.FIND_AND_SET.ALIGN UP0, UR5, UR5 ;  /* 0x00000005000575e3 */ /* 0x000e240008000800 */
[----:B0-----:R-:W-:-:S04]  /*01e0*/  PLOP3.LUT P0, PT, PT, PT, UP0, 0x80, 0x8 ;  /* 0x000000000008781c */ /* 0x001fc80003f0f008 */
[----:B------:R-:W-:-:S04]  /*01f0*/  SEL R0, RZ, 0xffffffff, !P0 ;  /* 0xffffffffff007807 */ /* 0x000fc80004000000 */
[----:B------:R-:W-:Y:S02]  /*0200*/  ISETP.NE.AND P0, PT, R0, RZ, PT ;  /* 0x000000ff0000720c */ /* 0x000fe40003f05270 */
[----:B------:R-:W-:-:S11]  /*0210*/  MOV R0, UR5 ;  /* 0x0000000500007c02 */ /* 0x000fd60008000f00 */
[----:B------:R-:W-:Y:S05]  /*0220*/  @!P0 BRA `(.L_x_4) ;  /* 0xfffffffc00dc8947 */ /* 0x000fea000383ffff */
.L_x_3:
[C---:B------:R-:W-:Y:S01]  /*0230*/  VIADD R3, R0.reuse, 0x10 ;  /* 0x0000001000037836 */ /* 0x040fe20000000000 */
[----:B------:R-:W-:Y:S01]  /*0240*/  UMOV UR5, 0x50 ;  /* 0x0000005000057882 */ /* 0x000fe20000000000 */
[----:B------:R-:W-:Y:S01]  /*0250*/  SHF.L.U32 R2, R5, R0, RZ ;  /* 0x0000000005027219 */ /* 0x000fe200000006ff */
[----:B------:R-:W-:Y:S01]  /*0260*/  ULEA UR5, UR6, UR5, 0x18 ;  /* 0x0000000506057291 */ /* 0x000fe2000f8ec0ff */
[----:B------:R-:W-:Y:S01]  /*0270*/  IMAD.SHL.U32 R0, R0, 0x20, RZ ;  /* 0x0000002000007824 */ /* 0x000fe200078e00ff */
[----:B------:R-:W-:-:S04]  /*0280*/  SHF.L.U32 R3, R4, R3, RZ ;  /* 0x0000000304037219 */ /* 0x000fc800000006ff */
[----:B------:R-:W-:-:S05]  /*0290*/  LOP3.LUT R2, R3, R2, RZ, 0xfc, !PT ;  /* 0x0000000203027212 */ /* 0x000fca00078efcff */
[----:B------:R0:W-:Y:S04]  /*02a0*/  ATOMS.OR RZ, [UR5], R2 ;  /* 0x00000002ffff798c */ /* 0x0001e8000b000005 */
[----:B------:R0:W-:Y:S01]  /*02b0*/  STS [UR4], R0 ;  /* 0x00000000ff007988 */ /* 0x0001e20008000804 */
[----:B------:R-:W-:Y:S05]  /*02c0*/  BRA `(.L_x_2) ;  /* 0x0000000000107947 */ /* 0x000fea0003800000 */
.L_x_1:
[----:B------:R-:W-:Y:S01]  /*02d0*/  IMAD.MOV.U32 R0, RZ, RZ, -0x1 ;  /* 0xffffffffff007424 */ /* 0x000fe200078e00ff */
[----:B------:R-:W-:-:S04]  /*02e0*/  MOV R2, 0x310 ;  /* 0x0000031000027802 */ /* 0x000fc80000000f00 */
[----:B------:R0:W-:Y:S03]  /*02f0*/  STS [UR4], R0 ;  /* 0x00000000ff007988 */ /* 0x0001e60008000804 */
[----:B0-----:R-:W-:Y:S05]  /*0300*/  CALL.REL.NOINC `($__internal_1_$__cuda_sm10x_tcgen05_guardrail_trap_phase_invalid_during_alloc) ;  /* 0x0000006400207944 */ /* 0x001fea0003c00000 */
.L_x_2:
[----:B------:R-:W-:Y:S05]  /*0310*/  WARPSYNC.ALL ;  /* 0x0000000000007948 */ /* 0x000fea0003800000 */
[----:B------:R-:W-:Y:S01]  /*0320*/  NOP ;  /* 0x0000000000007918 */ /* 0x000fe20000000000 */
.L_x_0:
[----:B------:R-:W1:Y:S01]  /*0330*/  S2R R170, SR_TID.X ;  /* 0x0000000000aa7919 */ /* 0x000e620000002100 */
[----:B------:R-:W2:Y:S01]  /*0340*/  S2UR UR6, SR_CgaCtaId ;  /* 0x00000000000679c3 */ /* 0x000ea20000008800 */
[----:B------:R-:W3:Y:S01]  /*0350*/  LDCU.128 UR8, c[0x0][0x380] ;  /* 0x00007000ff0877ac */ /* 0x000ee20008000c00 */
[----:B------:R-:W-:Y:S01]  /*0360*/  UMOV UR4, 0x400 ;  /* 0x0000040000047882 */ /* 0x000fe20000000000 */
[----:B------:R-:W4:Y:S01]  /*0370*/  LDCU.64 UR14, c[0x0][0x358] ;  /* 0x00006b00ff0e77ac */ /* 0x000f220008000a00 */
[----:B--2---:R-:W-:-:S04]  /*0380*/  ULEA UR12, UR6, UR4, 0x18 ;  /* 0x00000004060c7291 */ /* 0x004fc8000f8ec0ff */
[----:B------:R-:W-:Y:S01]  /*0390*/  BAR.SYNC.DEFER_BLOCKING 0x0 ;  /* 0x0000000000007b1d */ /* 0x000fe20000010000 */
[C---:B01----:R-:W-:Y:S01]  /*03a0*/  IMAD.SHL.U32 R0, R170.reuse, 0x4, RZ ;  /* 0x00000004aa007824 */ /* 0x043fe200078e00ff */
[C---:B------:R-:W-:Y:S02]  /*03b0*/  LOP3.LUT R2, R170.reuse, 0x60, RZ, 0xc0, !PT ;  /* 0x00000060aa027812 */ /* 0x040fe400078ec0ff */
[----:B------:R-:W-:Y:S02]  /*03c0*/  LOP3.LUT R8, R170, 0x1f, RZ, 0xc0, !PT ;  /* 0x0000001faa087812 */ /* 0x000fe400078ec0ff */
[----:B------:R-:W-:Y:S02]  /*03d0*/  SHF.L.U32 R9, R2, 0x2, RZ ;  /* 0x0000000202097819 */ /* 0x000fe400000006ff */
[----:B------:R-:W-:Y:S02]  /*03e0*/  LOP3.LUT R7, R0, 0x180, RZ, 0xc0, !PT ;  /* 0x0000018000077812 */ /* 0x000fe400078ec0ff */
[----:B---3--:R-:W-:-:S02]  /*03f0*/  IADD3 R4, P0, P2, R8, UR8, R9 ;  /* 0x0000000808047c10 */ /* 0x008fc4000fa1e009 */
[----:B------:R-:W-:Y:S02]  /*0400*/  IADD3 R6, P3, P4, R8, UR8, R7 ;  /* 0x0000000808067c10 */ /* 0x000fe4000fc7e007 */
[----:B------:R-:W-:Y:S02]  /*0410*/  IADD3.X R5, PT, PT, RZ, UR9, RZ, P0, P2 ;  /* 0x00000009ff057c10 */ /* 0x000fe400087e44ff */
[----:B------:R-:W-:Y:S01]  /*0420*/  IADD3.X R7, PT, PT, RZ, UR9, RZ, P3, P4 ;  /* 0x00000009ff077c10 */ /* 0x000fe20009fe84ff */
[----:B------:R-:W0:Y:S01]  /*0430*/  LDS R150, [UR12] ;  /* 0x0000000cff967984 */ /* 0x000e220008000800 */
[----:B------:R-:W-:Y:S06]  /*0440*/  BAR.SYNC.DEFER_BLOCKING 0x0 ;  /* 0x0000000000007b1d */ /* 0x000fec0000010000 */
[----:B----4-:R-:W-:Y:S05]  /*0450*/  @P1 BRA `(.L_x_5) ;  /* 0x0000000000181947 */ /* 0x010fea0003800000 */
[----:B------:R-:W-:Y:S01]  /*0460*/  ELECT P0, URZ, PT ;  /* 0x0000000000ff782f */ /* 0x000fe20003800000 */
[----:B------:R-:W-:Y:S01]  /*0470*/  IMAD.MOV.U32 R0, RZ, RZ, 0x1 ;  /* 0x00000001ff007424 */ /* 0x000fe200078e00ff */
[----:B------:R-:W-:Y:S01]  /*0480*/  UMOV UR4, 0x40 ;  /* 0x0000004000047882 */ /* 0x000fe20000000000 */
[----:B------:R-:W-:Y:S01]  /*0490*/  UVIRTCOUNT.DEALLOC.SMPOOL 0x80 ;  /* 0x000000800000784c */ /* 0x000fe20000000000 */
[----:B------:R-:W-:-:S09]  /*04a0*/  ULEA UR4, UR6, UR4, 0x18 ;  /* 0x0000000406047291 */ /* 0x000fd2000f8ec0ff */
[----:B------:R1:W-:Y:S03]  /*04b0*/  @P0 STS.U8 [UR4], R0 ;  /* 0x00000000ff000988 */ /* 0x0003e60008000004 */
.L_x_5:
[----:B------:R-:W2:Y:S04]  /*04c0*/  LDG.E.U8 R10, desc[UR14][R4.64+0x3c40] ;  /* 0x003c400e040a7981 */ /* 0x000ea8000c1e1100 */
[----:B------:R-:W3:Y:S04]  /*04d0*/  LDG.E.U8 R11, desc[UR14][R4.64] ;  /* 0x0000000e040b7981 */ /* 0x000ee8000c1e1100 */
[----:B------:R-:W4:Y:S04]  /*04e0*/  LDG.E.U8 R15, desc[UR14][R4.64+0x40] ;  /* 0x0000400e040f7981 */ /* 0x000f28000c1e1100 */
[----:B------:R-:W5:Y:S04]  /*04f0*/  LDG.E.U8 R19, desc[UR14][R4.64+0x200] ;  /* 0x0002000e04137981 */ /* 0x000f68000c1e1100 */
[----:B------:R-:W2:Y:S04]  /*0500*/  LDG.E.U8 R23, desc[UR14][R4.64+0x240] ;  /* 0x0002400e04177981 */ /* 0x000ea8000c1e1100 */
        /* <DEDUP_REMOVED lines=123> */
[----:B------:R-:W3:Y:S04]  /*0cc0*/  LDG.E.U8 R13, desc[UR14][R4.64+0x20] ;  /* 0x0000200e040d7981 */ /* 0x000ee8000c1e1100 */
[----:B------:R-:W4:Y:S04]  /*0cd0*/  LDG.E.U8 R17, desc[UR14][R4.64+0x60] ;  /* 0x0000600e04117981 */ /* 0x000f28000c1e1100 */
[----:B------:R-:W4:Y:S04]  /*0ce0*/  LDG.E.U8 R21, desc[UR14][R4.64+0x220] ;  /* 0x0002200e04157981 */ /* 0x000f28000c1e1100 */
[----:B------:R-:W5:Y:S04]  /*0cf0*/  LDG.E.U8 R25, desc[UR14][R4.64+0x260] ;  /* 0x0002600e04197981 */ /* 0x000f68000c1e1100 */
        /* <DEDUP_REMOVED lines=67> */
[----:B------:R-:W5:Y:S01]  /*1130*/  LDG.E.U8 R54, desc[UR14][R4.64+0x4660] ;  /* 0x0046600e04367981 */ /* 0x000f62000c1e1100 */
[----:B------:R-:W-:-:S02]  /*1140*/  SHF.R.U32.HI R3, RZ, 0x1, R2 ;  /* 0x00000001ff037819 */ /* 0x000fc40000011602 */
[----:B-1----:R-:W-:-:S04]  /*1150*/  LOP3.LUT R0, R9, 0x1f, R170, 0xf8, !PT ;  /* 0x0000001f09007812 */ /* 0x002fc800078ef8aa */
[----:B------:R-:W-:Y:S02]  /*1160*/  LOP3.LUT R0, R0, R3, RZ, 0x3c, !PT ;  /* 0x0000000300007212 */ /* 0x000fe400078e3cff */
[----:B------:R-:W-:-:S03]  /*1170*/  IADD3 R8, P0, P2, R8, UR10, R9 ;  /* 0x0000000a08087c10 */ /* 0x000fc6000fa1e009 */
[----:B--2---:R1:W-:Y:S01]  /*1180*/  STS.U8 [R0+UR12+0x3c40], R10 ;  /* 0x003c400a00007988 */ /* 0x0043e2000800000c */
[----:B------:R-:W-:-:S03]  /*1190*/  IADD3.X R9, PT, PT, RZ, UR11, RZ, P0, P2 ;  /* 0x0000000bff097c10 */ /* 0x000fc600087e44ff */
[----:B---3--:R2:W-:Y:S01]  /*11a0*/  STS.U8 [R0+UR12], R11 ;  /* 0x0000000b00007988 */ /* 0x0085e2000800000c */
[----:B-1----:R-:W-:-:S03]  /*11b0*/  LOP3.LUT R10, R0, 0x20, RZ, 0x3c, !PT ;  /* 0x00000020000a7812 */ /* 0x002fc600078e3cff */
[----:B----4-:R-:W-:Y:S04]  /*11c0*/  STS.U8 [R0+UR12+0x40], R15 ;  /* 0x0000400f00007988 */ /* 0x010fe8000800000c */
[----:B-----5:R-:W-:Y:S04]  /*11d0*/  STS.U8 [R0+UR12+0x240], R19 ;  /* 0x0002401300007988 */ /* 0x020fe8000800000c */
[----:B------:R-:W-:Y:S04]  /*11e0*/  STS.U8 [R0+UR12+0x200], R23 ;  /* 0x0002001700007988 */ /* 0x000fe8000800000c */
        /* <DEDUP_REMOVED lines=123> */
[----:B------:R-:W-:Y:S04]  /*19a0*/  STS.U8 [R10+UR12], R13 ;  /* 0x0000000d0a007988 */ /* 0x000fe8000800000c */
        /* <DEDUP_REMOVED lines=25> */
[----:B------:R1:W-:Y:S04]  /*1b40*/  STS.U8 [R10+UR12+0x1a40], R117 ;  /* 0x001a40750a007988 */ /* 0x0003e8000800000c */
[----:B------:R3:W-:Y:S04]  /*1b50*/  STS.U8 [R10+UR12+0x1a00], R121 ;  /* 0x001a00790a007988 */ /* 0x0007e8000800000c */
[----:B------:R4:W-:Y:S04]  /*1b60*/  STS.U8 [R10+UR12+0x1c00], R125 ;  /* 0x001c007d0a007988 */ /* 0x0009e8000800000c */
        /* <DEDUP_REMOVED lines=43> */
[----:B--2---:R-:W2:Y:S04]  /*1e20*/  LDG.E.U8 R11, desc[UR14][R4.64+0x4820] ;  /* 0x0048200e040b7981 */ /* 0x004ea8000c1e1100 */
[----:B-1----:R-:W2:Y:S04]  /*1e30*/  LDG.E.U8 R117, desc[UR14][R4.64+0x7c60] ;  /* 0x007c600e04757981 */ /* 0x002ea8000c1e1100 */
        /* <DEDUP_REMOVED lines=53> */
[----:B---3--:R-:W3:Y:S04]  /*2190*/  LDG.E.U8 R121, desc[UR14][R6.64+0x7e60] ;  /* 0x007e600e06797981 */ /* 0x008ee8000c1e1100 */
[----:B------:R-:W2:Y:S04]  /*21a0*/  LDG.E.U8 R123, desc[UR14][R8.64] ;  /* 0x0000000e087b7981 */ /* 0x000ea8000c1e1100 */
[----:B----4-:R-:W4:Y:S04]  /*21b0*/  LDG.E.U8 R125, desc[UR14][R8.64+0x40] ;  /* 0x0000400e087d7981 */ /* 0x010f28000c1e1100 */
        /* <DEDUP_REMOVED lines=33> */
[----:B-----5:R-:W5:Y:S04]  /*23d0*/  LDG.E.U8 R14, desc[UR14][R8.64+0x2240] ;  /* 0x0022400e080e7981 */ /* 0x020f68000c1e1100 */
[----:B0-----:R-:W2:Y:S04]  /*23e0*/  LDG.E.U8 R18, desc[UR14][R8.64+0x2400] ;  /* 0x0024000e08127981 */ /* 0x001ea8000c1e1100 */
        /* <DEDUP_REMOVED lines=91> */
[----:B------:R-:W-:Y:S01]  /*29a0*/  LOP3.LUT P2, RZ, R170, 0x7f, RZ, 0xc0, !PT ;  /* 0x0000007faaff7812 */ /* 0x000fe2000784c0ff */
[----:B------:R-:W-:Y:S01]  /*29b0*/  UMOV UR4, 0x1 ;  /* 0x0000000100047882 */ /* 0x000fe20000000000 */
[----:B------:R-:W-:-:S11]  /*29c0*/  SHF.R.U32.HI R130, RZ, 0x5, R170 ;  /* 0x00000005ff827819 */ /* 0x000fd600000116aa */
[----:B------:R-:W-:-:S05]  /*29d0*/  VOTEU.ALL UP0, P2 ;  /* 0x0000000000ff7886 */ /* 0x000fca0001000000 */
[----:B------:R-:W-:-:S04]  /*29e0*/  @!UP0 UIADD3 UR4, UPT, UPT, -UR4, 0x100000, URZ ;  /* 0x0010000004048890 */ /* 0x000fc8000fffe1ff */
[----:B------:R-:W-:Y:S02]  /*29f0*/  @!UP0 USHF.L.U32 UR5, UR4, 0xb, URZ ;  /* 0x0000000b04058899 */ /* 0x000fe400080006ff */
[----:B------:R-:W-:Y:S01]  /*2a00*/  @!UP0 USHF.L.U32 UR4, UR4, 0x1, URZ ;  /* 0x0000000104048899 */ /* 0x000fe200080006ff */
[----:B--2---:R-:W-:Y:S01]  /*2a10*/  STS.U8 [R10+UR12+0x4800], R11 ;  /* 0x0048000b0a007988 */ /* 0x004fe2000800000c */
[----:B------:R-:W-:Y:S01]  /*2a20*/  VOTEU.ALL UP1, P2 ;  /* 0x0000000000ff7886 */ /* 0x000fe20001020000 */
[----:B------:R-:W-:Y:S02]  /*2a30*/  R2UR UR7, R130 ;  /* 0x00000000820772ca */ /* 0x000fe400000e0000 */
        /* <DEDUP_REMOVED lines=54> */
[----:B---3--:R-:W-:Y:S04]  /*2da0*/  STS.U8 [R10+UR12+0x7e00], R121 ;  /* 0x007e00790a007988 */ /* 0x008fe8000800000c */
[----:B------:R-:W-:Y:S04]  /*2db0*/  STS.U8 [R0+UR12+0x8000], R123 ;  /* 0x0080007b00007988 */ /* 0x000fe8000800000c */
[----:B----4-:R-:W-:Y:S04]  /*2dc0*/  STS.U8 [R0+UR12+0x8040], R125 ;  /* 0x0080407d00007988 */ /* 0x010fe8000800000c */
        /* <DEDUP_REMOVED lines=125> */
[----:B------:R1:W-:Y:S01]  /*35a0*/  STS.U8 [R10+UR12+0xbe00], R128 ;  /* 0x00be00800a007988 */ /* 0x0003e2000800000c */
[----:B------:R2:W-:Y:S06]  /*35b0*/  MEMBAR.ALL.CTA ;  /* 0x0000000000007992 */ /* 0x0005ec0000008000 */
[----:B--2---:R-:W-:Y:S04]  /*35c0*/  FENCE.VIEW.ASYNC.S ;  /* 0x00000000000073c6 */ /* 0x004fe80000000000 */
[----:B------:R-:W2:Y:S02]  /*35d0*/  FENCE.VIEW.ASYNC.S ;  /* 0x00000000000073c6 */ /* 0x000ea40000000000 */
[----:B--2---:R1:W2:Y:S01]  /*35e0*/  @!UP1 SYNCS.EXCH.64 URZ, [UR12+0xc000], UR4 ;  /* 0x00c000040cff95b2 */ /* 0x0042a20008000100 */
[----:B------:R-:W-:Y:S01]  /*35f0*/  UISETP.NE.U32.AND UP0, UPT, UR7, URZ, UPT ;  /* 0x000000ff0700728c */ /* 0x000fe2000bf05070 */
[----:B------:R-:W-:-:S02]  /*3600*/  R2UR UR13, R150 ;  /* 0x00000000960d72ca */ /* 0x000fc400000e0000 */
[----:B0-----:R-:W-:Y:S01]  /*3610*/  LOP3.LUT R0, R170, 0x7f, RZ, 0xc0, !PT ;  /* 0x0000007faa007812 */ /* 0x001fe200078ec0ff */
[----:B--2---:R-:W-:Y:S06]  /*3620*/  BAR.SYNC.DEFER_BLOCKING 0x0 ;  /* 0x0000000000007b1d */ /* 0x004fec0000010000 */
[----:B-1----:R-:W-:Y:S06]  /*3630*/  BRA.U UP0, `(.L_x_6) ;  /* 0x0000000100c87547 */ /* 0x002fec000b800000 */
[----:B------:R-:W-:Y:S02]  /*3640*/  USHF.R.U32.HI UR10, URZ, 0x4, UR12 ;  /* 0x00000004ff0a7899 */ /* 0x000fe4000801160c */
[----:B------:R-:W-:Y:S02]  /*3650*/  UIADD3 UR8, UPT, UPT, UR12, 0x8000, URZ ;  /* 0x000080000c087890 */ /* 0x000fe4000fffe0ff */
[----:B------:R-:W-:Y:S02]  /*3660*/  USGXT.U32 UR10, UR10, 0xe ;  /* 0x0000000e0a0a789a */ /* 0x000fe40008000000 */
[----:B------:R-:W-:Y:S02]  /*3670*/  USHF.R.U32.HI UR8, URZ, 0x4, UR8 ;  /* 0x00000004ff087899 */ /* 0x000fe40008011608 */
[----:B------:R-:W-:Y:S02]  /*3680*/  UIADD3 UR34, UP0, UPT, UR10, 0x2, URZ ;  /* 0x000000020a227890 */ /* 0x000fe4000ff1e0ff */
[----:B------:R-:W-:Y:S01]  /*3690*/  USGXT.U32 UR8, UR8, 0xe ;  /* 0x0000000e0808789a */ /* 0x000fe20008000000 */
[----:B------:R-:W-:Y:S01]  /*36a0*/  UMOV UR4, URZ ;  /* 0x000000ff00047c82 */ /* 0x000fe20008000000 */
[----:B------:R-:W-:Y:S01]  /*36b0*/  UMOV UR5, URZ ;  /* 0x000000ff00057c82 */ /* 0x000fe20008000000 */
[----:B------:R-:W-:-:S02]  /*36c0*/  UIADD3.X UR35, UPT, UPT, UR4, 0x40004040, URZ, UP0, !UPT ;  /* 0x4000404004237890 */ /* 0x000fc400087fe4ff */
[----:B------:R-:W-:Y:S02]  /*36d0*/  UIADD3 UR32, UP0, UPT, UR8, 0x100, URZ ;  /* 0x0000010008207890 */ /* 0x000fe4000ff1e0ff */
[----:B------:R-:W-:Y:S02]  /*36e0*/  UIADD3.64 UR18, UPT, UPT, UR34, 0x4, URZ ;  /* 0x0000000422127897 */ /* 0x000fe4000fffe0ff */
[----:B------:R-:W-:Y:S02]  /*36f0*/  UIADD3.X UR33, UPT, UPT, UR5, 0x40004040, URZ, UP0, !UPT ;  /* 0x4000404005217890 */ /* 0x000fe400087fe4ff */
[----:B------:R-:W-:Y:S02]  /*3700*/  UIADD3.64 UR4, UPT, UPT, UR34, 0x2, URZ ;  /* 0x0000000222047897 */ /* 0x000fe4000fffe0ff */
[----:B------:R-:W-:Y:S02]  /*3710*/  UIADD3.64 UR16, UPT, UPT, UR32, 0x100, URZ ;  /* 0x0000010020107897 */ /* 0x000fe4000fffe0ff */
[----:B------:R-:W-:-:S02]  /*3720*/  UIADD3.64 UR20, UPT, UPT, UR32, 0x200, URZ ;  /* 0x0000020020147897 */ /* 0x000fc4000fffe0ff */
[----:B------:R-:W-:Y:S02]  /*3730*/  UIADD3 UR24, UPT, UPT, UR13, 0x80, URZ ;  /* 0x000000800d187890 */ /* 0x000fe4000fffe0ff */
[----:B------:R-:W-:Y:S02]  /*3740*/  UIADD3.64 UR22, UPT, UPT, UR34, 0x3fe, URZ ;  /* 0x000003fe22167897 */ /* 0x000fe4000fffe0ff */
[----:B------:R-:W-:Y:S02]  /*3750*/  UIADD3 UR25, UPT, UPT, UR13, 0x80, URZ ;  /* 0x000000800d197890 */ /* 0x000fe4000fffe0ff */
[----:B------:R-:W-:Y:S02]  /*3760*/  UIADD3.64 UR26, UPT, UPT, UR34, 0x400, URZ ;  /* 0x00000400221a7897 */ /* 0x000fe4000fffe0ff */
[----:B------:R-:W-:Y:S02]  /*3770*/  UIADD3 UR48, UPT, UPT, UR13, 0x80, URZ ;  /* 0x000000800d307890 */ /* 0x000fe4000fffe0ff */
[----:B------:R-:W-:Y:S01]  /*3780*/  UIADD3.64 UR28, UPT, UPT, UR34, 0x402, URZ ;  /* 0x00000402221c7897 */ /* 0x000fe2000fffe0ff */
[----:B------:R-:W-:Y:S01]  /*3790*/  UMOV UR36, 0x0 ;  /* 0x0000000000247882 */ /* 0x000fe20000000000 */
[----:B------:R-:W-:Y:S01]  /*37a0*/  UMOV UR37, 0x8210010 ;  /* 0x0821001000257882 */ /* 0x000fe20000000000 */
[----:B------:R-:W-:Y:S01]  /*37b0*/  UIADD3 UR49, UPT, UPT, UR13, 0x80, URZ ;  /* 0x000000800d317890 */ /* 0x000fe2000fffe0ff */
[----:B------:R-:W-:Y:S01]  /*37c0*/  UMOV UR11, 0x40004040 ;  /* 0x40004040000b7882 */ /* 0x000fe20000000000 */
[----:B------:R-:W-:Y:S01]  /*37d0*/  UIADD3.64 UR30, UPT, UPT, UR34, 0x404, URZ ;  /* 0x00000404221e7897 */ /* 0x000fe2000fffe0ff */
[----:B------:R-:W-:Y:S01]  /*37e0*/  UMOV UR9, 0x40004040 ;  /* 0x4000404000097882 */ /* 0x000fe20000000000 */
[----:B------:R-:W-:Y:S01]  /*37f0*/  UMOV UR38, 0x0 ;  /* 0x0000000000267882 */ /* 0x000fe20000000000 */
[----:B------:R-:W-:Y:S01]  /*3800*/  UMOV UR39, 0x8210010 ;  /* 0x0821001000277882 */ /* 0x000fe20000000000 */
[----:B------:R-:W-:Y:S01]  /*3810*/  UMOV UR40, 0x0 ;  /* 0x0000000000287882 */ /* 0x000fe20000000000 */
[----:B------:R-:W-:Y:S01]  /*3820*/  UMOV UR41, 0x8210010 ;  /* 0x0821001000297882 */ /* 0x000fe20000000000 */
[----:B------:R0:W-:Y:S01]  /*3830*/  UTCQMMA gdesc[UR10], gdesc[UR8], tmem[UR13], tmem[UR36], idesc[UR37], !UPT ;  /* 0x00ff24080a0075ea */ /* 0x0001e2000f80030d */
[----:B------:R-:W-:Y:S01]  /*3840*/  UMOV UR42, 0x0 ;  /* 0x00000000002a7882 */ /* 0x000fe20000000000 */
[----:B------:R-:W-:Y:S01]  /*3850*/  UMOV UR43, 0x8210010 ;  /* 0x08210010002b7882 */ /* 0x000fe20000000000 */
[----:B------:R0:W-:Y:S01]  /*3860*/  UTCQMMA gdesc[UR34], gdesc[UR32], tmem[UR13], tmem[UR38], idesc[UR39], UPT ;  /* 0x00ff2620220075ea */ /* 0x0001e2000b80030d */
        /* <DEDUP_REMOVED lines=8> */
[----:B------:R0:W-:Y:S01]  /*38f0*/  UTCQMMA gdesc[UR22], gdesc[UR8], tmem[UR24], tmem[UR44], idesc[UR45], !UPT ;  /* 0x00ff2c08160075ea */ /* 0x0001e2000f800318 */
[----:B------:R-:W-:Y:S01]  /*3900*/  UMOV UR52, 0x0 ;  /* 0x0000000000347882 */ /* 0x000fe20000000000 */
[----:B------:R-:W-:Y:S01]  /*3910*/  UMOV UR53, 0x8210010 ;  /* 0x0821001000357882 */ /* 0x000fe20000000000 */
[----:B------:R0:W-:Y:S01]  /*3920*/  UTCQMMA gdesc[UR26], gdesc[UR32], tmem[UR25], tmem[UR46], idesc[UR47], UPT ;  /* 0x00ff2e201a0075ea */ /* 0x0001e2000b800319 */
[----:B------:R0:W-:Y:S01]  /*3930*/  UTCQMMA gdesc[UR28], gdesc[UR16], tmem[UR48], tmem[UR50], idesc[UR51], UPT ;  /* 0x00ff32101c0075ea */ /* 0x0001e2000b800330 */
[----:B------:R0:W-:Y:S01]  /*3940*/  UTCQMMA gdesc[UR30], gdesc[UR20], tmem[UR49], tmem[UR52], idesc[UR53], UPT ;  /* 0x00ff34141e0075ea */ /* 0x0001e2000b800331 */
[----:B------:R-:W-:Y:S01]  /*3950*/  NOP ;  /* 0x0000000000007918 */ /* 0x000fe20000000000 */
.L_x_6:
[----:B------:R-:W-:Y:S01]  /*3960*/  ELECT P0, URZ, PT ;  /* 0x0000000000ff782f */ /* 0x000fe20003800000 */
[----:B0-----:R-:W-:-:S03]  /*3970*/  UIADD3 UR4, UPT, UPT, UR12, 0xc000, URZ ;  /* 0x0000c0000c047890 */ /* 0x001fc6000fffe0ff */
[----:B------:R-:W-:Y:S01]  /*3980*/  ISETP.LT.U32.AND P0, PT, R0, 0x20, P0 ;  /* 0x000000200000780c */ /* 0x000fe20000701070 */
[----:B------:R-:W-:-:S12]  /*3990*/  UMOV UR5, URZ ;  /* 0x000000ff00057c82 */ /* 0x000fd80008000000 */
[----:B------:R-:W-:Y:S01]  /*39a0*/  VOTEU.ANY UP0, P0 ;  /* 0x0000000000ff7886 */ /* 0x000fe20000000100 */
[----:B------:R-:W-:-:S04]  /*39b0*/  VOTEU.ANY UP1, P0 ;  /* 0x0000000000ff7886 */ /* 0x000fc80000020100 */
[----:B------:R-:W-:Y:S01]  /*39c0*/  @UP0 UMOV UR5, UR4 ;  /* 0x0000000400050c82 */ /* 0x000fe20008000000 */
[----:B------:R-:W-:Y:S01]  /*39d0*/  USHF.L.U32 UR4, UR7, 0x15, URZ ;  /* 0x0000001507047899 */ /* 0x000fe200080006ff */
[----:B------:R0:W-:Y:S01]  /*39e0*/  @UP1 UTCBAR [UR5], URZ ;  /* 0x000000ff050013e9 */ /* 0x0001e200080000ff */
[----:B------:R-:W-:Y:S02]  /*39f0*/  BAR.SYNC.DEFER_BLOCKING 0x0 ;  /* 0x0000000000007b1d */ /* 0x000fe40000010000 */
[----:B------:R-:W-:-:S04]  /*3a00*/  ULOP3.LUT UR4, UR4, 0x600000, URZ, 0xc0, !UPT ;  /* 0x0060000004047892 */ /* 0x000fc8000f8ec0ff */
[----:B------:R-:W-:Y:S01]  /*3a10*/  UIADD3 UR4, UPT, UPT, UR13, UR4, URZ ;  /* 0x000000040d047290 */ /* 0x000fe2000fffe0ff */
[----:B------:R-:W1:Y:S02]  /*3a20*/  SYNCS.PHASECHK.TRANS64.TRYWAIT P0, [UR12+0xc000], RZ ;  /* 0x00c000ffff0075a7 */ /* 0x000e64000800110c */
[----:B01----:R-:W-:Y:S09]  /*3a30*/  @!P0 BRA `(.L_x_7) ;  /* 0x0000002c003c8947 */ /* 0x003ff20003800000 */
.L_x_11:
[----:B------:R-:W-:Y:S06]  /*3a40*/  BAR.SYNC.DEFER_BLOCKING 0x0 ;  /* 0x0000000000007b1d */ /* 0x000fec0000010000 */
[----:B------:R-:W0:Y:S01]  /*3a50*/  LDCU.64 UR8, c[0x0][0x390] ;  /* 0x00007200ff0877ac */ /* 0x000e220008000a00 */
[----:B------:R-:W1:Y:S01]  /*3a60*/  LDTM.x64 R68, tmem[UR4] ;  /* 0x00000004004479ee */ /* 0x000e620008340000 */
[----:B------:R-:W2:Y:S01]  /*3a70*/  LDTM.x64 R132, tmem[UR4+0x40] ;  /* 0x00004004008479ee */ /* 0x000ea20008340000 */
[----:B------:R-:W3:Y:S01]  /*3a80*/  S2R R198, SR_TID.X ;  /* 0x0000000000c67919 */ /* 0x000ee20000002100 */
[----:B------:R-:W4:Y:S01]  /*3a90*/  @!P2 SYNCS.CCTL.IV [UR12+0xc000] ;  /* 0x00c00000ff00a9b1 */ /* 0x000f22000800000c */
[----:B-1----:R-:W-:Y:S01]  /*3aa0*/  IMAD.MOV.U32 R65, RZ, RZ, R70 ;  /* 0x000000ffff417224 */ /* 0x002fe200078e0046 */
[----:B--2---:R-:W-:Y:S01]  /*3ab0*/  STL.64 [R1+0x130], R194 ;  /* 0x000130c201007387 */ /* 0x004fe20000100a00 */
[----:B------:R-:W-:Y:S01]  /*3ac0*/  MOV R64, R71 ;  /* 0x0000004700407202 */ /* 0x000fe20000000f00 */
[----:B------:R-:W-:Y:S01]  /*3ad0*/  IMAD.MOV.U32 R67, RZ, RZ, R68 ;  /* 0x000000ffff437224 */ /* 0x000fe200078e0044 */
[----:B------:R-:W-:Y:S01]  /*3ae0*/  MOV R59, R76 ;  /* 0x0000004c003b7202 */ /* 0x000fe20000000f00 */
[----:B------:R-:W-:Y:S01]  /*3af0*/  STL.64 [R1+0x128], R192 ;  /* 0x000128c001007387 */ /* 0x000fe20000100a00 */
[----:B------:R-:W-:Y:S01]  /*3b00*/  IMAD.MOV.U32 R66, RZ, RZ, R69 ;  /* 0x000000ffff427224 */ /* 0x000fe200078e0045 */
[----:B------:R-:W-:Y:S01]  /*3b10*/  MOV R54, R81 ;  /* 0x0000005100367202 */ /* 0x000fe20000000f00 */
[----:B------:R-:W-:Y:S01]  /*3b20*/  IMAD.MOV.U32 R63, RZ, RZ, R72 ;  /* 0x000000ffff3f7224 */ /* 0x000fe200078e0048 */
[----:B------:R-:W-:Y:S01]  /*3b30*/  STL.64 [R1+0x120], R190 ;  /* 0x000120be01007387 */ /* 0x000fe20000100a00 */
[C---:B---3--:R-:W-:Y:S01]  /*3b40*/  IMAD.SHL.U32 R0, R198.reuse, 0x10, RZ ;  /* 0x00000010c6007824 */ /* 0x048fe200078e00ff */
[----:B------:R-:W-:Y:S01]  /*3b50*/  LOP3.LUT R197, R198, 0x7, RZ, 0xc0, !PT ;  /* 0x00000007c6c57812 */ /* 0x000fe200078ec0ff */
[----:B------:R-:W-:Y:S01]  /*3b60*/  IMAD.MOV.U32 R62, RZ, RZ, R73 ;  /* 0x000000ffff3e7224 */ /* 0x000fe200078e0049 */
[----:B------:R-:W-:Y:S01]  /*3b70*/  STL.64 [R1+0x118], R188 ;  /* 0x000118bc01007387 */ /* 0x000fe20000100a00 */
[----:B------:R-:W-:Y:S01]  /*3b80*/  SHF.R.S32.HI R196, RZ, 0x3, R198 ;  /* 0x00000003ffc47819 */ /* 0x000fe200000114c6 */
[----:B------:R-:W-:Y:S01]  /*3b90*/  IMAD.MOV.U32 R61, RZ, RZ, R74 ;  /* 0x000000ffff3d7224 */ /* 0x000fe200078e004a */
[----:B------:R-:W-:Y:S01]  /*3ba0*/  LOP3.LUT R0, R0, 0x7f0, RZ, 0xc0, !PT ;  /* 0x000007f000007812 */ /* 0x000fe200078ec0ff */
[----:B------:R-:W-:Y:S01]  /*3bb0*/  STL.64 [R1+0x110], R186 ;  /* 0x000110ba01007387 */ /* 0x000fe20000100a00 */
[----:B------:R-:W-:Y:S01]  /*3bc0*/  IMAD.MOV.U32 R60, RZ, RZ, R75 ;  /* 0x000000ffff3c7224 */ /* 0x000fe200078e004b */
[----:B------:R-:W-:Y:S01]  /*3bd0*/  MOV R49, R86 ;  /* 0x0000005600317202 */ /* 0x000fe20000000f00 */
[----:B------:R-:W-:Y:S01]  /*3be0*/  IMAD.MOV.U32 R58, RZ, RZ, R77 ;  /* 0x000000ffff3a7224 */ /* 0x000fe200078e004d */
        /* <DEDUP_REMOVED lines=28> */
[----:B------:R1:W-:Y:S01]  /*3db0*/  STL.64 [R1+0xd0], R170 ;  /* 0x0000d0aa01007387 */ /* 0x0003e20000100a00 */
        /* <DEDUP_REMOVED lines=9> */
[----:B------:R-:W-:Y:S01]  /*3e50*/  SGXT R196, R196, 0x1 ;  /* 0x00000001c4c4781a */ /* 0x000fe20000000200 */
[----:B------:R-:W-:Y:S01]  /*3e60*/  IMAD.MOV.U32 R33, RZ, RZ, R102 ;  /* 0x000000ffff217224 */ /* 0x000fe200078e0066 */
[----:B------:R-:W-:Y:S01]  /*3e70*/  STL.64 [R1+0xb8], R164 ;  /* 0x0000b8a401007387 */ /* 0x000fe20000100a00 */
[----:B------:R-:W-:Y:S01]  /*3e80*/  IMAD.MOV.U32 R32, RZ, RZ, R103 ;  /* 0x000000ffff207224 */ /* 0x000fe200078e0067 */
[----:B-1----:R-:W-:Y:S01]  /*3e90*/  MOV R170, R29 ;  /* 0x0000001d00aa7202 */ /* 0x002fe20000000f00 */
[----:B------:R-:W-:Y:S01]  /*3ea0*/  IMAD.MOV.U32 R31, RZ, RZ, R104 ;  /* 0x000000ffff1f7224 */ /* 0x000fe200078e0068 */
[----:B------:R1:W-:Y:S01]  /*3eb0*/  STL.64 [R1+0xb0], R162 ;  /* 0x0000b0a201007387 */ /* 0x0003e20000100a00 */
[----:B------:R-:W-:Y:S01]  /*3ec0*/  IMAD.MOV.U32 R30, RZ, RZ, R105 ;  /* 0x000000ffff1e7224 */ /* 0x000fe200078e0069 */
[----:B------:R-:W-:Y:S01]  /*3ed0*/  MOV R190, R9 ;  /* 0x0000000900be7202 */ /* 0x000fe20000000f00 */
[----:B------:R-:W-:Y:S01]  /*3ee0*/  IMAD.MOV.U32 R28, RZ, RZ, R107 ;  /* 0x000000ffff1c7224 */ /* 0x000fe200078e006b */
[----:B------:R-:W-:Y:S01]  /*3ef0*/  STL.64 [R1+0xa8], R160 ;  /* 0x0000a8a001007387 */ /* 0x000fe20000100a00 */
[----:B------:R-:W-:Y:S01]  /*3f00*/  IMAD.MOV.U32 R27, RZ, RZ, R108 ;  /* 0x000000ffff1b7224 */ /* 0x000fe200078e006c */
[----:B--2---:R-:W-:Y:S01]  /*3f10*/  MOV R166, R33 ;  /* 0x0000002100a67202 */ /* 0x004fe20000000f00 */
[----:B------:R-:W-:Y:S01]  /*3f20*/  IMAD.MOV.U32 R26, RZ, RZ, R109 ;  /* 0x000000ffff1a7224 */ /* 0x000fe200078e006d */
[----:B------:R2:W-:Y:S01]  /*3f30*/  STL.64 [R1+0xa0], R158 ;  /* 0x0000a09e01007387 */ /* 0x0005e20000100a00 */
[----:B------:R-:W-:Y:S01]  /*3f40*/  IMAD.MOV.U32 R25, RZ, RZ, R110 ;  /* 0x000000ffff197224 */ /* 0x000fe200078e006e */
[----:B------:R-:W-:Y:S01]  /*3f50*/  LOP3.LUT R196, R3, 0x2040, R196, 0xf8, !PT ;  /* 0x0000204003c47812 */ /* 0x000fe200078ef8c4 */
        /* <DEDUP_REMOVED lines=13> */
[----:B------:R-:W-:Y:S01]  /*4030*/  STL.64 [R1+0x80], R150 ;  /* 0x0000809601007387 */ /* 0x000fe20000100a00 */
[----:B------:R-:W-:Y:S01]  /*4040*/  IMAD.MOV.U32 R15, RZ, RZ, R120 ;  /* 0x000000ffff0f7224 */ /* 0x000fe200078e0078 */
[----:B------:R-:W-:Y:S01]  /*4050*/  MOV R178, R21 ;  /* 0x0000001500b27202 */ /* 0x000fe20000000f00 */
[----:B------:R-:W-:Y:S01]  /*4060*/  IMAD.MOV.U32 R13, RZ, RZ, R122 ;  /* 0x000000ffff0d7224 */ /* 0x000fe200078e007a */
[----:B------:R2:W-:Y:S01]  /*4070*/  STL.64 [R1+0x78], R148 ;  /* 0x0000789401007387 */ /* 0x0005e20000100a00 */
[----:B------:R-:W-:Y:S01]  /*4080*/  IMAD.MOV.U32 R12, RZ, RZ, R123 ;  /* 0x000000ffff0c7224 */ /* 0x000fe200078e007b */
[----:B-1----:R-:W-:Y:S01]  /*4090*/  MOV R154, R45 ;  /* 0x0000002d009a7202 */ /* 0x002fe20000000f00 */
[----:B------:R-:W-:Y:S01]  /*40a0*/  IMAD.MOV.U32 R11, RZ, RZ, R124 ;  /* 0x000000ffff0b7224 */ /* 0x000fe200078e007c */
[----:B------:R1:W-:Y:S01]  /*40b0*/  STL.64 [R1+0x70], R146 ;  /* 0x0000709201007387 */ /* 0x0003e20000100a00 */
[----:B------:R-:W-:Y:S01]  /*40c0*/  IMAD.MOV.U32 R10, RZ, RZ, R125 ;  /* 0x000000ffff0a7224 */ /* 0x000fe200078e007d */
[----:B------:R-:W-:Y:S01]  /*40d0*/  MOV R182, R17 ;  /* 0x0000001100b67202 */ /* 0x000fe20000000f00 */
[----:B------:R-:W-:Y:S01]  /*40e0*/  IMAD.MOV.U32 R8, RZ, RZ, R127 ;  /* 0x000000ffff087224 */ /* 0x000fe200078e007f */
[----:B------:R3:W-:Y:S01]  /*40f0*/  STL.64 [R1+0x68], R144 ;  /* 0x0000689001007387 */ /* 0x0007e20000100a00 */
[----:B------:R-:W-:Y:S01]  /*4100*/  IMAD.MOV.U32 R7, RZ, RZ, R128 ;  /* 0x000000ffff077224 */ /* 0x000fe200078e0080 */
[----:B------:R-:W-:Y:S01]  /*4110*/  MOV R186, R13 ;  /* 0x0000000d00ba7202 */ /* 0x000fe20000000f00 */
[----:B------:R-:W-:Y:S01]  /*4120*/  IMAD.MOV.U32 R6, RZ, RZ, R129 ;  /* 0x000000ffff067224 */ /* 0x000fe200078e0081 */
[----:B------:R5:W-:Y:S01]  /*4130*/  STL.64 [R1+0x60], R142 ;  /* 0x0000608e01007387 */ /* 0x000be20000100a00 */
[----:B------:R-:W-:Y:S01]  /*4140*/  IMAD.MOV.U32 R5, RZ, RZ, R130 ;  /* 0x000000ffff057224 */ /* 0x000fe200078e0082 */
[----:B--2---:R-:W-:Y:S01]  /*4150*/  MOV R149, R50 ;  /* 0x0000003200957202 */ /* 0x004fe20000000f00 */
[----:B------:R-:W-:Y:S01]  /*4160*/  IMAD R0, R197, 0x800, R0 ;  /* 0x00000800c5007824 */ /* 0x000fe200078e0200 */
[----:B------:R2:W-:Y:S01]  /*4170*/  STL.64 [R1+0x58], R140 ;  /* 0x0000588c01007387 */ /* 0x0005e20000100a00 */
[----:B------:R-:W-:Y:S01]  /*4180*/  IMAD R197, R2, 0x4, R197 ;  /* 0x0000000402c57824 */ /* 0x000fe200078e02c5 */
[----:B------:R-:W-:Y:S01]  /*4190*/  MOV R194, R5 ;  /* 0x0000000500c27202 */ /* 0x000fe20000000f00 */
[----:B-1----:R-:W-:Y:S01]  /*41a0*/  IMAD.MOV.U32 R146, RZ, RZ, R53 ;  /* 0x000000ffff927224 */ /* 0x002fe200078e0035 */
[----:B------:R1:W-:Y:S01]  /*41b0*/  STL.64 [R1+0x50], R138 ;  /* 0x0000508a01007387 */ /* 0x0003e20000100a00 */
[----:B---3--:R-:W-:Y:S01]  /*41c0*/  MOV R144, R55 ;  /* 0x0000003700907202 */ /* 0x008fe20000000f00 */
[----:B------:R-:W-:Y:S01]  /*41d0*/  IMAD.MOV.U32 R145, RZ, RZ, R54 ;  /* 0x000000ffff917224 */ /* 0x000fe200078e0036 */
[C---:B------:R-:W-:Y:S01]  /*41e0*/  LOP3.LUT R215, R0.reuse, 0x10, RZ, 0x3c, !PT ;  /* 0x0000001000d77812 */ /* 0x040fe200078e3cff */
[----:B------:R3:W-:Y:S01]  /*41f0*/  STL.64 [R1+0x48], R136 ;  /* 0x0000488801007387 */ /* 0x0007e20000100a00 */
[----:B-----5:R-:W-:Y:S01]  /*4200*/  IMAD.MOV.U32 R142, RZ, RZ, R57 ;  /* 0x000000ffff8e7224 */ /* 0x020fe200078e0039 */
[C---:B------:R-:W-:Y:S01]  /*4210*/  LOP3.LUT R214, R0.reuse, 0x20, RZ, 0x3c, !PT ;  /* 0x0000002000d67812 */ /* 0x040fe200078e3cff */
[----:B------:R-:W-:Y:S01]  /*4220*/  IMAD.MOV.U32 R143, RZ, RZ, R56 ;  /* 0x000000ffff8f7224 */ /* 0x000fe200078e0038 */
[----:B------:R5:W-:Y:S01]  /*4230*/  STL.64 [R1+0x40], R134 ;  /* 0x0000408601007387 */ /* 0x000be20000100a00 */
[----:B--2---:R-:W-:Y:S01]  /*4240*/  IMAD.MOV.U32 R140, RZ, RZ, R59 ;  /* 0x000000ffff8c7224 */ /* 0x004fe200078e003b */
[----:B------:R-:W-:Y:S01]  /*4250*/  SHF.L.U32 R3, R197, 0x4, RZ ;  /* 0x00000004c5037819 */ /* 0x000fe200000006ff */
[----:B------:R-:W-:Y:S01]  /*4260*/  IMAD.MOV.U32 R141, RZ, RZ, R58 ;  /* 0x000000ffff8d7224 */ /* 0x000fe200078e003a */
[----:B------:R2:W-:Y:S01]  /*4270*/  STL.64 [R1+0x38], R132 ;  /* 0x0000388401007387 */ /* 0x0005e20000100a00 */
[----:B-1----:R-:W-:Y:S01]  /*4280*/  IMAD.MOV.U32 R138, RZ, RZ, R61 ;  /* 0x000000ffff8a7224 */ /* 0x002fe200078e003d */
[----:B------:R-:W-:Y:S01]  /*4290*/  MOV R139, R60 ;  /* 0x0000003c008b7202 */ /* 0x000fe20000000f00 */
[----:B------:R-:W-:Y:S01]  /*42a0*/  IMAD.MOV.U32 R147, RZ, RZ, R52 ;  /* 0x000000ffff937224 */ /* 0x000fe200078e0034 */
[----:B------:R-:W-:Y:S01]  /*42b0*/  LDTM.x64 R68, tmem[UR4+0x80] ;  /* 0x00008004004479ee */ /* 0x000fe20008340000 */
[----:B---3--:R-:W-:Y:S01]  /*42c0*/  IMAD.MOV.U32 R136, RZ, RZ, R63 ;  /* 0x000000ffff887224 */ /* 0x008fe200078e003f */
[C---:B------:R-:W-:Y:S01]  /*42d0*/  LOP3.LUT R213, R0.reuse, 0x30, RZ, 0x3c, !PT ;  /* 0x0000003000d57812 */ /* 0x040fe200078e3cff */
[----:B------:R-:W-:Y:S01]  /*42e0*/  IMAD.MOV.U32 R137, RZ, RZ, R62 ;  /* 0x000000ffff897224 */ /* 0x000fe200078e003e */
[----:B-----5:R-:W-:Y:S01]  /*42f0*/  MOV R134, R65 ;  /* 0x0000004100867202 */ /* 0x020fe20000000f00 */
[----:B------:R-:W-:Y:S01]  /*4300*/  IMAD.MOV.U32 R135, RZ, RZ, R64 ;  /* 0x000000ffff877224 */ /* 0x000fe200078e0040 */
[----:B------:R-:W-:Y:S01]  /*4310*/  LOP3.LUT R212, R0, 0x40, RZ, 0x3c, !PT ;  /* 0x0000004000d47812 */ /* 0x000fe200078e3cff */
[----:B------:R-:W-:Y:S01]  /*4320*/  IMAD.MOV.U32 R148, RZ, RZ, R51 ;  /* 0x000000ffff947224 */ /* 0x000fe200078e0033 */
[----:B------:R-:W-:Y:S01]  /*4330*/  LOP3.LUT R197, R196, R3, RZ, 0x3c, !PT ;  /* 0x00000003c4c57212 */ /* 0x000fe200078e3cff */
[----:B--2---:R-:W-:Y:S01]  /*4340*/  IMAD.MOV.U32 R132, RZ, RZ, R67 ;  /* 0x000000ffff847224 */ /* 0x004fe200078e0043 */
[C---:B------:R-:W-:Y:S01]  /*4350*/  LOP3.LUT R252, R0.reuse, 0x60, RZ, 0x3c, !PT ;  /* 0x0000006000fc7812 */ /* 0x040fe200078e3cff */
[----:B------:R-:W-:Y:S01]  /*4360*/  IMAD.MOV.U32 R133, RZ, RZ, R66 ;  /* 0x000000ffff857224 */ /* 0x000fe200078e0042 */
[----:B------:R-:W-:Y:S01]  /*4370*/  LOP3.LUT R3, R0, 0x70, RZ, 0x3c, !PT ;  /* 0x0000007000037812 */ /* 0x000fe200078e3cff */
[----:B------:R-:W-:Y:S01]  /*4380*/  IMAD.MOV.U32 R150, RZ, RZ, R49 ;  /* 0x000000ffff967224 */ /* 0x000fe200078e0031 */
[----:B------:R-:W-:Y:S01]  /*4390*/  STL [R1+0x30], R215 ;  /* 0x000030d701007387 */ /* 0x000fe20000100800 */
[----:B------:R-:W-:-:S02]  /*43a0*/  IMAD.MOV.U32 R151, RZ, RZ, R48 ;  /* 0x000000ffff977224 */ /* 0x000fc400078e0030 */
[----:B------:R-:W-:Y:S01]  /*43b0*/  IMAD.MOV.U32 R152, RZ, RZ, R47 ;  /* 0x000000ffff987224 */ /* 0x000fe200078e002f */
[----:B------:R-:W-:Y:S01]  /*43c0*/  STL [R1+0x2c], R214 ;  /* 0x00002cd601007387 */ /* 0x000fe20000100800 */
[----:B------:R-:W-:Y:S02]  /*43d0*/  IMAD.MOV.U32 R153, RZ, RZ, R46 ;  /* 0x000000ffff997224 */ /* 0x000fe400078e002e */
[----:B------:R-:W-:Y:S01]  /*43e0*/  IMAD.MOV.U32 R155, RZ, RZ, R44 ;  /* 0x000000ffff9b7224 */ /* 0x000fe200078e002c */
[----:B------:R-:W-:Y:S01]  /*43f0*/  STL [R1+0x28], R213 ;  /* 0x000028d501007387 */ /* 0x000fe20000100800 */
[----:B------:R-:W-:Y:S02]  /*4400*/  IMAD.MOV.U32 R156, RZ, RZ, R43 ;  /* 0x000000ffff9c7224 */ /* 0x000fe400078e002b */
[----:B------:R-:W-:Y:S01]  /*4410*/  IMAD.MOV.U32 R157, RZ, RZ, R42 ;  /* 0x000000ffff9d7224 */ /* 0x000fe200078e002a */
[----:B------:R-:W-:Y:S01]  /*4420*/  STL [R1+0x24], R212 ;  /* 0x000024d401007387 */ /* 0x000fe20000100800 */
[----:B------:R-:W-:-:S02]  /*4430*/  IMAD.MOV.U32 R159, RZ, RZ, R40 ;  /* 0x000000ffff9f7224 */ /* 0x000fc400078e0028 */
[----:B------:R-:W-:Y:S02]  /*4440*/  IMAD.MOV.U32 R160, RZ, RZ, R39 ;  /* 0x000000ffffa07224 */ /* 0x000fe400078e0027 */
[----:B------:R-:W-:Y:S02]  /*4450*/  IMAD.MOV.U32 R161, RZ, RZ, R38 ;  /* 0x000000ffffa17224 */ /* 0x000fe400078e0026 */
[----:B------:R-:W-:Y:S02]  /*4460*/  IMAD.MOV.U32 R163, RZ, RZ, R36 ;  /* 0x000000ffffa37224 */ /* 0x000fe400078e0024 */
[----:B------:R-:W-:Y:S02]  /*4470*/  IMAD.MOV.U32 R164, RZ, RZ, R35 ;  /* 0x000000ffffa47224 */ /* 0x000fe400078e0023 */
[----:B------:R-:W-:Y:S02]  /*4480*/  IMAD.MOV.U32 R165, RZ, RZ, R34 ;  /* 0x000000ffffa57224 */ /* 0x000fe400078e0022 */
        /* <DEDUP_REMOVED lines=22> */
[----:B------:R-:W1:Y:S01]  /*45f0*/  LDTM.x64 R4, tmem[UR4+0xc0] ;  /* 0x0000c004000479ee */ /* 0x000e620008340000 */
[----:B------:R-:W-:Y:S01]  /*4600*/  NOP ;  /* 0x0000000000007918 */ /* 0x000fe20000000000 */
[----:B----4-:R2:W-:Y:S01]  /*4610*/  STS.128 [R0+UR12], R132 ;  /* 0x0000008400007988 */ /* 0x0105e20008000c0c */
[----:B------:R-:W-:Y:S01]  /*4620*/  IMAD.SHL.U32 R2, R198, 0x8, RZ ;  /* 0x00000008c6027824 */ /* 0x000fe200078e00ff */
[----:B------:R-:W3:Y:S02]  /*4630*/  LDCU.64 UR4, c[0x0][0x390] ;  /* 0x00007200ff0477ac */ /* 0x000ee40008000a00 */
[----:B------:R-:W-:Y:S02]  /*4640*/  STS.128 [R215+UR12], R136 ;  /* 0x00000088d7007988 */ /* 0x000fe40008000c0c */
[----:B------:R-:W-:-:S02]  /*4650*/  LOP3.LUT R2, R2, 0x80, RZ, 0xc0, !PT ;  /* 0x0000008002027812 */ /* 0x000fc400078ec0ff */
[----:B------:R-:W-:Y:S02]  /*4660*/  STS.128 [R214+UR12], R140 ;  /* 0x0000008cd6007988 */ /* 0x000fe40008000c0c */
[----:B------:R-:W-:Y:S02]  /*4670*/  IADD3 R2, PT, PT, R197, UR12, R2 ;  /* 0x0000000cc5027c10 */ /* 0x000fe4000fffe002 */
[----:B------:R-:W-:Y:S01]  /*4680*/  STS.128 [R213+UR12], R144 ;  /* 0x00000090d5007988 */ /* 0x000fe20008000c0c */
[----:B--2---:R-:W-:-:S03]  /*4690*/  LOP3.LUT R132, R0, 0x50, RZ, 0x3c, !PT ;  /* 0x0000005000847812 */ /* 0x004fc600078e3cff */
[----:B------:R-:W-:Y:S04]  /*46a0*/  STS.128 [R212+UR12], R148 ;  /* 0x00000094d4007988 */ /* 0x000fe80008000c0c */
[----:B------:R-:W-:Y:S04]  /*46b0*/  STS.128 [R132+UR12], R152 ;  /* 0x0000009884007988 */ /* 0x000fe80008000c0c */
[----:B------:R-:W-:Y:S04]  /*46c0*/  STS.128 [R252+UR12], R156 ;  /* 0x0000009cfc007988 */ /* 0x000fe80008000c0c */
[----:B------:R-:W-:Y:S01]  /*46d0*/  STS.128 [R3+UR12], R160 ;  /* 0x000000a003007988 */ /* 0x000fe20008000c0c */
[----:B-1----:R-:W-:Y:S06]  /*46e0*/  BAR.SYNC.DEFER_BLOCKING 0x0 ;  /* 0x0000000000007b1d */ /* 0x002fec0000010000 */
[----:B------:R-:W-:Y:S04]  /*46f0*/  STL [R1+0x20], R132 ;  /* 0x0000208401007387 */ /* 0x000fe80000100800 */
[----:B------:R-:W1:Y:S04]  /*4700*/  LDSM.16.M88.4 R140, [R2] ;  /* 0x00000000028c783b */ /* 0x000e680000000200 */
[----:B------:R-:W2:Y:S04]  /*4710*/  LDSM.16.M88.4 R136, [R2+0x100] ;  /* 0x000100000288783b */ /* 0x000ea80000000200 */
[----:B------:R-:W-:Y:S04]  /*4720*/  LDSM.16.M88.4 R248, [R2+0x200] ;  /* 0x0002000002f8783b */ /* 0x000fe80000000200 */
[----:B------:R-:W-:Y:S04]  /*4730*/  LDSM.16.M88.4 R244, [R2+0x300] ;  /* 0x0003000002f4783b */ /* 0x000fe80000000200 */
[----:B------:R-:W-:Y:S04]  /*4740*/  LDSM.16.M88.4 R208, [R2+0x400] ;  /* 0x0004000002d0783b */ /* 0x000fe80000000200 */
[----:B------:R-:W-:Y:S04]  /*4750*/  LDSM.16.M88.4 R204, [R2+0x500] ;  /* 0x0005000002cc783b */ /* 0x000fe80000000200 */
[----:B------:R-:W-:Y:S04]  /*4760*/  LDSM.16.M88.4 R200, [R2+0x600] ;  /* 0x0006000002c8783b */ /* 0x000fe80000000200 */
[----:B------:R-:W-:Y:S01]  /*4770*/  LDSM.16.M88.4 R196, [R2+0x700] ;  /* 0x0007000002c4783b */ /* 0x000fe20000000200 */
[----:B------:R-:W-:Y:S06]  /*4780*/  BAR.SYNC.DEFER_BLOCKING 0x0 ;  /* 0x0000000000007b1d */ /* 0x000fec0000010000 */
[----:B-1----:R-:W-:Y:S04]  /*4790*/  STL.64 [R1+0x10], R140 ;  /* 0x0000108c01007387 */ /* 0x002fe80000100a00 */
[----:B------:R-:W-:Y:S04]  /*47a0*/  STL.64 [R1+0x18], R142 ;  /* 0x0000188e01007387 */ /* 0x000fe80000100a00 */
[----:B--2---:R-:W-:Y:S04]  /*47b0*/  STL.64 [R1], R136 ;  /* 0x0000008801007387 */ /* 0x004fe80000100a00 */
[----:B------:R-:W-:Y:S04]  /*47c0*/  STL.64 [R1+0x8], R138 ;  /* 0x0000088a01007387 */ /* 0x000fe80000100a00 */
[----:B------:R-:W-:Y:S04]  /*47d0*/  STS.128 [R0+UR12], R68 ;  /* 0x0000004400007988 */ /* 0x000fe80008000c0c */
[----:B------:R-:W-:Y:S04]  /*47e0*/  STS.128 [R215+UR12], R72 ;  /* 0x00000048d7007988 */ /* 0x000fe80008000c0c */
[----:B------:R-:W-:Y:S04]  /*47f0*/  STS.128 [R214+UR12], R76 ;  /* 0x0000004cd6007988 */ /* 0x000fe80008000c0c */
[----:B------:R-:W-:Y:S04]  /*4800*/  STS.128 [R213+UR12], R80 ;  /* 0x00000050d5007988 */ /* 0x000fe80008000c0c */
[----:B------:R-:W-:Y:S04]  /*4810*/  STS.128 [R212+UR12], R84 ;  /* 0x00000054d4007988 */ /* 0x000fe80008000c0c */
[----:B------:R-:W-:Y:S04]  /*4820*/  STS.128 [R132+UR12], R88 ;  /* 0x0000005884007988 */ /* 0x000fe80008000c0c */
[----:B------:R-:W-:Y:S04]  /*4830*/  STS.128 [R252+UR12], R92 ;  /* 0x0000005cfc007988 */ /* 0x000fe80008000c0c */
[----:B------:R-:W-:Y:S01]  /*4840*/  STS.128 [R3+UR12], R96 ;  /* 0x0000006003007988 */ /* 0x000fe20008000c0c */
[----:B------:R-:W-:Y:S06]  /*4850*/  BAR.SYNC.DEFER_BLOCKING 0x0 ;  /* 0x0000000000007b1d */ /* 0x000fec0000010000 */
[----:B------:R-:W-:Y:S04]  /*4860*/  LDSM.16.M88.4 R96, [R2] ;  /* 0x000000000260783b */ /* 0x000fe80000000200 */
[----:B------:R-:W-:Y:S04]  /*4870*/  LDSM.16.M88.4 R92, [R2+0x100] ;  /* 0x00010000025c783b */ /* 0x000fe80000000200 */
[----:B------:R-:W-:Y:S04]  /*4880*/  LDSM.16.M88.4 R88, [R2+0x200] ;  /* 0x000200000258783b */ /* 0x000fe80000000200 */
[----:B------:R-:W-:Y:S04]  /*4890*/  LDSM.16.M88.4 R84, [R2+0x300] ;  /* 0x000300000254783b */ /* 0x000fe80000000200 */
[----:B------:R-:W-:Y:S04]  /*48a0*/  LDSM.16.M88.4 R76, [R2+0x400] ;  /* 0x00040000024c783b */ /* 0x000fe80000000200 */
[----:B------:R-:W-:Y:S04]  /*48b0*/  LDSM.16.M88.4 R80, [R2+0x500] ;  /* 0x000500000250783b */ /* 0x000fe80000000200 */
[----:B------:R-:W-:Y:S04]  /*48c0*/  LDSM.16.M88.4 R72, [R2+0x600] ;  /* 0x000600000248783b */ /* 0x000fe80000000200 */
[----:B------:R-:W-:Y:S01]  /*48d0*/  LDSM.16.M88.4 R68, [R2+0x700] ;  /* 0x000700000244783b */ /* 0x000fe20000000200 */
[----:B------:R-:W-:Y:S06]  /*48e0*/  BAR.SYNC.DEFER_BLOCKING 0x0 ;  /* 0x0000000000007b1d */ /* 0x000fec0000010000 */
[----:B------:R-:W-:Y:S04]  /*48f0*/  STS.128 [R0+UR12], R164 ;  /* 0x000000a400007988 */ /* 0x000fe80008000c0c */
[----:B------:R-:W-:Y:S04]  /*4900*/  STS.128 [R215+UR12], R168 ;  /* 0x000000a8d7007988 */ /* 0x000fe80008000c0c */
[----:B------:R-:W-:Y:S04]  /*4910*/  STS.128 [R214+UR12], R172 ;  /* 0x000000acd6007988 */ /* 0x000fe80008000c0c */
[----:B------:R-:W-:Y:S04]  /*4920*/  STS.128 [R213+UR12], R176 ;  /* 0x000000b0d5007988 */ /* 0x000fe80008000c0c */
[----:B------:R-:W-:Y:S04]  /*4930*/  STS.128 [R212+UR12], R180 ;  /* 0x000000b4d4007988 */ /* 0x000fe80008000c0c */
[----:B------:R-:W-:Y:S04]  /*4940*/  STS.128 [R132+UR12], R184 ;  /* 0x000000b884007988 */ /* 0x000fe80008000c0c */
[----:B------:R-:W-:Y:S04]  /*4950*/  STS.128 [R252+UR12], R188 ;  /* 0x000000bcfc007988 */ /* 0x000fe80008000c0c */
[----:B------:R1:W-:Y:S01]  /*4960*/  STS.128 [R3+UR12], R192 ;  /* 0x000000c003007988 */ /* 0x0003e20008000c0c */
[----:B------:R-:W-:Y:S06]  /*4970*/  BAR.SYNC.DEFER_BLOCKING 0x0 ;  /* 0x0000000000007b1d */ /* 0x000fec0000010000 */
[----:B-1----:R-:W2:Y:S04]  /*4980*/  LDL.LU.64 R194, [R1+0x130] ;  /* 0x0001300001c27983 */ /* 0x002ea80000300a00 */
[----:B------:R-:W2:Y:S04]  /*4990*/  LDL.LU.64 R192, [R1+0x128] ;  /* 0x0001280001c07983 */ /* 0x000ea80000300a00 */
[----:B------:R-:W4:Y:S04]  /*49a0*/  LDL.LU.64 R190, [R1+0x120] ;  /* 0x0001200001be7983 */ /* 0x000f280000300a00 */
[----:B------:R-:W4:Y:S04]  /*49b0*/  LDL.LU.64 R188, [R1+0x118] ;  /* 0x0001180001bc7983 */ /* 0x000f280000300a00 */
[----:B------:R-:W5:Y:S04]  /*49c0*/  LDL.LU.64 R186, [R1+0x110] ;  /* 0x0001100001ba7983 */ /* 0x000f680000300a00 */
[----:B------:R-:W5:Y:S04]  /*49d0*/  LDL.LU.64 R184, [R1+0x108] ;  /* 0x0001080001b87983 */ /* 0x000f680000300a00 */
[----:B------:R-:W2:Y:S04]  /*49e0*/  LDL.LU.64 R182, [R1+0x100] ;  /* 0x0001000001b67983 */ /* 0x000ea80000300a00 */
        /* <DEDUP_REMOVED lines=34> */
[----:B------:R1:W-:Y:S02]  /*4c10*/  STS.128 [R0+UR12], R100 ;  /* 0x0000006400007988 */ /* 0x0003e40008000c0c */
[----:B-1----:R-:W-:-:S02]  /*4c20*/  LOP3.LUT R103, R0, 0x10, RZ, 0x3c, !PT ;  /* 0x0000001000677812 */ /* 0x002fc400078e3cff */
[C---:B------:R-:W-:Y:S02]  /*4c30*/  LOP3.LUT R100, R0.reuse, 0x20, RZ, 0x3c, !PT ;  /* 0x0000002000647812 */ /* 0x040fe400078e3cff */
[C---:B------:R-:W-:Y:S01]  /*4c40*/  LOP3.LUT R101, R0.reuse, 0x30, RZ, 0x3c, !PT ;  /* 0x0000003000657812 */ /* 0x040fe200078e3cff */
[----:B------:R1:W-:Y:S01]  /*4c50*/  STS.128 [R103+UR12], R104 ;  /* 0x0000006867007988 */ /* 0x0003e20008000c0c */
[----:B------:R-:W-:-:S03]  /*4c60*/  LOP3.LUT R102, R0, 0x40, RZ, 0x3c, !PT ;  /* 0x0000004000667812 */ /* 0x000fc600078e3cff */
[----:B------:R-:W-:Y:S04]  /*4c70*/  STS.128 [R100+UR12], R108 ;  /* 0x0000006c64007988 */ /* 0x000fe80008000c0c */
[----:B------:R-:W-:Y:S04]  /*4c80*/  STS.128 [R101+UR12], R112 ;  /* 0x0000007065007988 */ /* 0x000fe80008000c0c */
[----:B------:R-:W-:Y:S01]  /*4c90*/  STS.128 [R102+UR12], R116 ;  /* 0x0000007466007988 */ /* 0x000fe20008000c0c */
[----:B-1----:R-:W-:-:S05]  /*4ca0*/  LOP3.LUT R103, R0, 0x50, RZ, 0x3c, !PT ;  /* 0x0000005000677812 */ /* 0x002fca00078e3cff */
        /* <DEDUP_REMOVED lines=13> */
[----:B--2---:R1:W-:Y:S02]  /*4d80*/  STS.128 [R0+UR12], R132 ;  /* 0x0000008400007988 */ /* 0x0043e40008000c0c */
        /* <DEDUP_REMOVED lines=36> */
[----:B------:R-:W1:Y:S04]  /*4fd0*/  LDSM.16.M88.4 R32, [R2] ;  /* 0x000000000220783b */ /* 0x000e680000000200 */
[----:B------:R-:W2:Y:S04]  /*4fe0*/  LDSM.16.M88.4 R28, [R2+0x100] ;  /* 0x00010000021c783b */ /* 0x000ea80000000200 */
[----:B------:R-:W0:Y:S04]  /*4ff0*/  LDSM.16.M88.4 R8, [R2+0x200] ;  /* 0x000200000208783b */ /* 0x000e280000000200 */
[----:B------:R-:W0:Y:S04]  /*5000*/  LDSM.16.M88.4 R20, [R2+0x300] ;  /* 0x000300000214783b */ /* 0x000e280000000200 */
        /* <DEDUP_REMOVED lines=15> */
[----:B-----5:R-:W-:Y:S04]  /*5100*/  STS.128 [R167+UR12], R184 ;  /* 0x000000b8a7007988 */ /* 0x020fe80008000c0c */
[----:B----4-:R-:W-:Y:S04]  /*5110*/  STS.128 [R252+UR12], R188 ;  /* 0x000000bcfc007988 */ /* 0x010fe80008000c0c */
[----:B------:R-:W-:Y:S01]  /*5120*/  STS.128 [R3+UR12], R192 ;  /* 0x000000c003007988 */ /* 0x000fe20008000c0c */
[----:B------:R-:W-:Y:S06]  /*5130*/  BAR.SYNC.DEFER_BLOCKING 0x0 ;  /* 0x0000000000007b1d */ /* 0x000fec0000010000 */
[----:B------:R-:W1:Y:S04]  /*5140*/  LDSM.16.M88.4 R164, [R2] ;  /* 0x0000000002a4783b */ /* 0x000e680000000200 */
        /* <DEDUP_REMOVED lines=8> */
[----:B------:R4:W-:Y:S04]  /*51d0*/  STS.128 [R0+UR12], R36 ;  /* 0x0000002400007988 */ /* 0x0009e80008000c0c */
[----:B----4-:R-:W4:Y:S04]  /*51e0*/  LDL.LU R38, [R1+0x30] ;  /* 0x0000300001267983 */ /* 0x010f280000300800 */
[----:B------:R-:W5:Y:S04]  /*51f0*/  LDL.LU R39, [R1+0x2c] ;  /* 0x00002c0001277983 */ /* 0x000f680000300800 */
[----:B------:R-:W2:Y:S04]  /*5200*/  LDL.LU R0, [R1+0x28] ;  /* 0x0000280001007983 */ /* 0x000ea80000300800 */
[----:B----4-:R4:W-:Y:S04]  /*5210*/  STS.128 [R38+UR12], R40 ;  /* 0x0000002826007988 */ /* 0x0109e80008000c0c */
[----:B-----5:R5:W-:Y:S04]  /*5220*/  STS.128 [R39+UR12], R44 ;  /* 0x0000002c27007988 */ /* 0x020be80008000c0c */
[----:B--2---:R2:W-:Y:S04]  /*5230*/  STS.128 [R0+UR12], R48 ;  /* 0x0000003000007988 */ /* 0x0045e80008000c0c */
[----:B----4-:R-:W4:Y:S04]  /*5240*/  LDL.LU R43, [R1+0x20] ;  /* 0x00002000012b7983 */ /* 0x010f280000300800 */
[----:B-----5:R-:W5:Y:S04]  /*5250*/  LDL.LU R44, [R1+0x10] ;  /* 0x00001000012c7983 */ /* 0x020f680000300800 */
[----:B------:R-:W3:Y:S04]  /*5260*/  LDL.LU R45, [R1+0x14] ;  /* 0x00001400012d7983 */ /* 0x000ee80000300800 */
[----:B------:R-:W3:Y:S04]  /*5270*/  LDL.LU R46, [R1+0x18] ;  /* 0x00001800012e7983 */ /* 0x000ee80000300800 */
[----:B--2---:R-:W2:Y:S04]  /*5280*/  LDL.LU R51, [R1+0x24] ;  /* 0x0000240001337983 */ /* 0x004ea80000300800 */
[----:B------:R-:W3:Y:S04]  /*5290*/  LDL.LU R47, [R1+0x1c] ;  /* 0x00001c00012f7983 */ /* 0x000ee80000300800 */
[----:B------:R-:W3:Y:S04]  /*52a0*/  LDL.LU R40, [R1] ;  /* 0x0000000001287983 */ /* 0x000ee80000300800 */
[----:B------:R-:W3:Y:S04]  /*52b0*/  LDL.LU R41, [R1+0x4] ;  /* 0x0000040001297983 */ /* 0x000ee80000300800 */
[----:B------:R-:W3:Y:S01]  /*52c0*/  LDL.LU R42, [R1+0x8] ;  /* 0x00000800012a7983 */ /* 0x000ee20000300800 */
[----:B------:R-:W0:Y:S03]  /*52d0*/  S2R R0, SR_TID.X ;  /* 0x0000000000007919 */ /* 0x000e260000002100 */
[----:B--2---:R-:W-:Y:S04]  /*52e0*/  STS.128 [R51+UR12], R52 ;  /* 0x0000003433007988 */ /* 0x004fe80008000c0c */
[----:B----4-:R2:W-:Y:S04]  /*52f0*/  STS.128 [R43+UR12], R56 ;  /* 0x000000382b007988 */ /* 0x0105e80008000c0c */
[----:B--2---:R-:W2:Y:S01]  /*5300*/  LDL.LU R43, [R1+0xc] ;  /* 0x00000c00012b7983 */ /* 0x004ea20000300800 */
[----:B0-----:R-:W-:-:S03]  /*5310*/  LOP3.LUT R39, R0, 0x60, RZ, 0xc0, !PT ;  /* 0x0000006000277812 */ /* 0x001fc600078ec0ff */
[----:B------:R-:W-:Y:S04]  /*5320*/  STS.128 [R252+UR12], R60 ;  /* 0x0000003cfc007988 */ /* 0x000fe80008000c0c */
[----:B------:R-:W-:Y:S01]  /*5330*/  STS.128 [R3+UR12], R64 ;  /* 0x0000004003007988 */ /* 0x000fe20008000c0c */
[----:B------:R-:W-:Y:S01]  /*5340*/  BAR.SYNC.DEFER_BLOCKING 0x0 ;  /* 0x0000000000007b1d */ /* 0x000fe20000010000 */
[----:B------:R-:W-:Y:S01]  /*5350*/  LOP3.LUT R38, R0, 0x1f, RZ, 0xc0, !PT ;  /* 0x0000001f00267812 */ /* 0x000fe200078ec0ff */
[----:B------:R-:W-:-:S04]  /*5360*/  IMAD.SHL.U32 R39, R39, 0x4, RZ ;  /* 0x0000000427277824 */ /* 0x000fc800078e00ff */
[----:B------:R-:W-:Y:S01]  /*5370*/  IMAD.SHL.U32 R38, R38, 0x4, RZ ;  /* 0x0000000426267824 */ /* 0x000fe200078e00ff */
[----:B------:R-:W-:-:S04]  /*5380*/  SHF.L.U32 R37, R39, 0x2, RZ ;  /* 0x0000000227257819 */ /* 0x000fc800000006ff */
[----:B---3--:R-:W-:-:S04]  /*5390*/  IADD3 R36, P0, P2, R38, UR4, R37 ;  /* 0x0000000426247c10 */ /* 0x008fc8000fa1e025 */
[----:B------:R-:W-:-:S05]  /*53a0*/  IADD3.X R37, PT, PT, RZ, UR5, RZ, P0, P2 ;  /* 0x00000005ff257c10 */ /* 0x000fca00087e44ff */
[----:B------:R-:W-:Y:S04]  /*53b0*/  STG.E desc[UR14][R36.64+0x2000], R40 ;  /* 0x0020002824007986 */ /* 0x000fe8000c10190e */
[----:B------:R-:W-:Y:S04]  /*53c0*/  STG.E desc[UR14][R36.64+0x2800], R41 ;  /* 0x0028002924007986 */ /* 0x000fe8000c10190e */
[----:B------:R-:W-:Y:S04]  /*53d0*/  STG.E desc[UR14][R36.64+0x3000], R42 ;  /* 0x0030002a24007986 */ /* 0x000fe8000c10190e */
[----:B-----5:R-:W-:Y:S04]  /*53e0*/  STG.E desc[UR14][R36.64], R44 ;  /* 0x0000002c24007986 */ /* 0x020fe8000c10190e */
[----:B------:R-:W-:Y:S04]  /*53f0*/  STG.E desc[UR14][R36.64+0x800], R45 ;  /* 0x0008002d24007986 */ /* 0x000fe8000c10190e */
        /* <DEDUP_REMOVED lines=10> */
[----:B------:R-:W-:Y:S04]  /*54a0*/  LDSM.16.M88.4 R32, [R2+0x100] ;  /* 0x000100000220783b */ /* 0x000fe80000000200 */
[----:B------:R-:W-:Y:S04]  /*54b0*/  LDSM.16.M88.4 R44, [R2+0x200] ;  /* 0x00020000022c783b */ /* 0x000fe80000000200 */
[----:B------:R-:W-:Y:S04]  /*54c0*/  LDSM.16.M88.4 R48, [R2+0x300] ;  /* 0x000300000230783b */ /* 0x000fe80000000200 */
[----:B------:R-:W-:Y:S04]  /*54d0*/  LDSM.16.M88.4 R28, [R2+0x400] ;  /* 0x00040000021c783b */ /* 0x000fe80000000200 */
        /* <DEDUP_REMOVED lines=9> */
[----:B------:R-:W-:Y:S01]  /*5570*/  LDSM.16.M88.4 R20, [R2+0x600] ;  /* 0x000600000214783b */ /* 0x000fe20000000200 */
[----:B------:R-:W-:-:S05]  /*5580*/  IMAD.SHL.U32 R0, R0, 0x4, RZ ;  /* 0x0000000400007824 */ /* 0x000fca00078e00ff */
[----:B------:R-:W-:-:S05]  /*5590*/  LOP3.LUT R0, R0, 0x180, RZ, 0xc0, !PT ;  /* 0x0000018000007812 */ /* 0x000fca00078ec0ff */
[----:B------:R-:W-:-:S05]  /*55a0*/  IMAD.SHL.U32 R39, R0, 0x4, RZ ;  /* 0x0000000400277824 */ /* 0x000fca00078e00ff */
[----:B------:R-:W-:Y:S01]  /*55b0*/  IADD3 R38, P0, P2, R38, UR8, R39 ;  /* 0x0000000826267c10 */ /* 0x000fe2000fa1e027 */
[----:B------:R-:W-:Y:S03]  /*55c0*/  STG.E desc[UR14][R36.64+0x80], R240 ;  /* 0x000080f024007986 */ /* 0x000fe6000c10190e */
[----:B------:R-:W-:Y:S01]  /*55d0*/  IADD3.X R39, PT, PT, RZ, UR9, RZ, P0, P2 ;  /* 0x00000009ff277c10 */ /* 0x000fe200087e44ff */
[----:B------:R-:W-:Y:S04]  /*55e0*/  STG.E desc[UR14][R36.64+0x100], R160 ;  /* 0x000100a024007986 */ /* 0x000fe8000c10190e */
[----:B-1----:R-:W-:Y:S04]  /*55f0*/  STG.E desc[UR14][R36.64+0x180], R164 ;  /* 0x000180a424007986 */ /* 0x002fe8000c10190e */
        /* <DEDUP_REMOVED lines=11> */
[----:B--2---:R-:W-:Y:S04]  /*56b0*/  STG.E desc[UR14][R36.64+0x3800], R43 ;  /* 0x0038002b24007986 */ /* 0x004fe8000c10190e */
[----:B------:R-:W0:Y:S04]  /*56c0*/  LDSM.16.M88.4 R40, [R2] ;  /* 0x000000000228783b */ /* 0x000e280000000200 */
[----:B0-----:R-:W-:Y:S04]  /*56d0*/  STG.E desc[UR14][R36.64+0x10180], R40 ;  /* 0x0101802824007986 */ /* 0x001fe8000c10190e */
[----:B------:R-:W-:Y:S04]  /*56e0*/  STG.E desc[UR14][R36.64+0x10980], R41 ;  /* 0x0109802924007986 */ /* 0x000fe8000c10190e */
[----:B------:R-:W-:Y:S04]  /*56f0*/  STG.E desc[UR14][R36.64+0x11180], R42 ;  /* 0x0111802a24007986 */ /* 0x000fe8000c10190e */
[----:B------:R-:W-:Y:S04]  /*5700*/  STG.E desc[UR14][R36.64+0x11980], R43 ;  /* 0x0119802b24007986 */ /* 0x000fe8000c10190e */
[----:B------:R-:W0:Y:S04]  /*5710*/  LDSM.16.M88.4 R40, [R2+0x700] ;  /* 0x000700000228783b */ /* 0x000e280000000200 */
[----:B------:R1:W-:Y:S04]  /*5720*/  STG.E desc[UR14][R36.64+0x2180], R168 ;  /* 0x002180a824007986 */ /* 0x0003e8000c10190e */
        /* <DEDUP_REMOVED lines=200> */
[----:B0-----:R1:W-:Y:S04]  /*63b0*/  STG.E desc[UR14][R36.64+0x1e180], R40 ;  /* 0x01e1802824007986 */ /* 0x0013e8000c10190e */
        /* <DEDUP_REMOVED lines=11> */
[----:B------:R1:W-:Y:S01]  /*6470*/  STG.E desc[UR14][R38.64+0x1f980], R43 ;  /* 0x01f9802b26007986 */ /* 0x0003e2000c10190e */
[----:B------:R-:W-:Y:S06]  /*6480*/  BAR.SYNC.DEFER_BLOCKING 0x0 ;  /* 0x0000000000007b1d */ /* 0x000fec0000010000 */
[----:B------:R-:W-:Y:S05]  /*6490*/  @P1 BRA `(.L_x_8) ;  /* 0x00000000009c1947 */ /* 0x000fea0003800000 */
[----:B------:R-:W-:Y:S01]  /*64a0*/  NOP ;  /* 0x0000000000007918 */ /* 0x000fe20000000000 */
[----:B------:R-:W-:Y:S01]  /*64b0*/  UMOV UR4, 0x50 ;  /* 0x0000005000047882 */ /* 0x000fe20000000000 */
[----:B------:R-:W-:Y:S01]  /*64c0*/  IMAD.U32 R0, RZ, RZ, UR13 ;  /* 0x0000000dff007e24 */ /* 0x000fe2000f8e00ff */
[----:B------:R-:W-:Y:S01]  /*64d0*/  ULEA UR6, UR6, UR4, 0x18 ;  /* 0x0000000406067291 */ /* 0x000fe2000f8ec0ff */
[----:B-1----:R-:W-:Y:S02]  /*64e0*/  HFMA2 R7, -RZ, RZ, 0, 5.9604644775390625e-08 ;  /* 0x00000001ff077431 */ /* 0x002fe400000001ff */
[----:B------:R-:W-:Y:S01]  /*64f0*/  IMAD.MOV.U32 R3, RZ, RZ, 0xff ;  /* 0x000000ffff037424 */ /* 0x000fe200078e00ff */
[----:B------:R-:W-:-:S04]  /*6500*/  LOP3.LUT R0, R0, 0xffff, RZ, 0xc0, !PT ;  /* 0x0000ffff00007812 */ /* 0x000fc800078ec0ff */
[----:B------:R-:W-:Y:S01]  /*6510*/  SHF.R.U32.HI R0, RZ, 0x5, R0 ;  /* 0x00000005ff007819 */ /* 0x000fe20000011600 */
[----:B------:R-:W0:Y:S04]  /*6520*/  LDS R5, [UR6] ;  /* 0x00000006ff057984 */ /* 0x000e280008000800 */
[----:B------:R-:W-:Y:S01]  /*6530*/  VIADD R2, R0, 0x10 ;  /* 0x0000001000027836 */ /* 0x000fe20000000000 */
[----:B------:R-:W-:-:S04]  /*6540*/  SHF.L.U32 R0, R3, R0, RZ ;  /* 0x0000000003007219 */ /* 0x000fc800000006ff */
[----:B------:R-:W-:-:S04]  /*6550*/  SHF.L.U32 R3, R7, R2, RZ ;  /* 0x0000000207037219 */ /* 0x000fc800000006ff */
[----:B------:R-:W-:-:S04]  /*6560*/  LOP3.LUT R0, R3, R0, RZ, 0xfc, !PT ;  /* 0x0000000003007212 */ /* 0x000fc800078efcff */
[C---:B------:R-:W-:Y:S02]  /*6570*/  LOP3.LUT R2, R0.reuse, 0xffff, RZ, 0xc0, !PT ;  /* 0x0000ffff00027812 */ /* 0x040fe400078ec0ff */
[----:B0-----:R-:W-:-:S04]  /*6580*/  LOP3.LUT R3, R0, 0xffff, R5, 0x80, !PT ;  /* 0x0000ffff00037812 */ /* 0x001fc800078e8005 */
[----:B------:R-:W-:-:S13]  /*6590*/  ISETP.NE.AND P0, PT, R3, R2, PT ;  /* 0x000000020300720c */ /* 0x000fda0003f05270 */
[----:B------:R-:W-:Y:S05]  /*65a0*/  @P0 BRA `(.L_x_9) ;  /* 0x0000000000500947 */ /* 0x000fea0003800000 */
[----:B------:R-:W-:Y:S02]  /*65b0*/  SHF.R.U32.HI R5, RZ, 0x10, R5 ;  /* 0x00000010ff057819 */ /* 0x000fe40000011605 */
[----:B------:R-:W-:-:S04]  /*65c0*/  SHF.R.U32.HI R2, RZ, 0x10, R0 ;  /* 0x00000010ff027819 */ /* 0x000fc80000011600 */
[----:B------:R-:W-:-:S04]  /*65d0*/  LOP3.LUT R5, R5, R2, RZ, 0xc0, !PT ;  /* 0x0000000205057212 */ /* 0x000fc800078ec0ff */
[----:B------:R-:W-:-:S13]  /*65e0*/  ISETP.NE.AND P0, PT, R5, R2, PT ;  /* 0x000000020500720c */ /* 0x000fda0003f05270 */
[----:B------:R-:W-:Y:S05]  /*65f0*/  @P0 BRA `(.L_x_10) ;  /* 0x0000000000300947 */ /* 0x000fea0003800000 */
[----:B------:R-:W-:Y:S01]  /*6600*/  R2UR UR4, R0 ;  /* 0x00000000000472ca */ /* 0x000fe200000e0000 */
[----:B------:R-:W-:Y:S01]  /*6610*/  VOTEU.ANY UR5, UPT, PT ;  /* 0x0000000000057886 */ /* 0x000fe200038e0100 */
[----:B------:R-:W0:Y:S01]  /*6620*/  S2R R0, SR_LANEID ;  /* 0x0000000000007919 */ /* 0x000e220000000000 */
[----:B------:R-:W-:-:S10]  /*6630*/  UFLO.U32 UR5, UR5 ;  /* 0x00000005000572bd */ /* 0x000fd400080e0000 */
[----:B------:R-:W-:-:S06]  /*6640*/  ULOP3.LUT UR4, URZ, UR4, URZ, 0x33, !UPT ;  /* 0x00000004ff047292 */ /* 0x000fcc000f8e33ff */
[----:B------:R-:W-:-:S04]  /*6650*/  IMAD.U32 R2, RZ, RZ, UR4 ;  /* 0x00000004ff027e24 */ /* 0x000fc8000f8e00ff */
[----:B------:R-:W1:Y:S02]  /*6660*/  REDUX UR7, R2 ;  /* 0x00000000020773c4 */ /* 0x000e640000000000 */
[----:B------:R2:W-:Y:S01]  /*6670*/  UTCATOMSWS.AND URZ, UR4 ;  /* 0x0000000400ff79e3 */ /* 0x0005e20008000000 */
[----:B0-----:R-:W-:Y:S01]  /*6680*/  ISETP.EQ.U32.AND P0, PT, R0, UR5, PT ;  /* 0x0000000500007c0c */ /* 0x001fe2000bf02070 */
[----:B-1----:R-:W-:-:S12]  /*6690*/  IMAD.U32 R0, RZ, RZ, UR7 ;  /* 0x00000007ff007e24 */ /* 0x002fd8000f8e00ff */
[----:B------:R2:W-:Y:S01]  /*66a0*/  @P0 ATOMS.AND RZ, [UR6], R0 ;  /* 0x00000000ffff098c */ /* 0x0005e2000a800006 */
[----:B------:R-:W-:Y:S05]  /*66b0*/  BRA `(.L_x_8) ;  /* 0x0000000000147947 */ /* 0x000fea0003800000 */
.L_x_10:
[----:B------:R-:W-:-:S07]  /*66c0*/  MOV R2, 0x66e0 ;  /* 0x000066e000027802 */ /* 0x000fce0000000f00 */
[----:B------:R-:W-:Y:S05]  /*66d0*/  CALL.REL.NOINC `($__internal_0_$__cuda_sm10x_tcgen05_guardrail_trap_col_being_dealloced_not_returned_by_alloc) ;  /* 0x0000000000207944 */ /* 0x000fea0003c00000 */
[----:B------:R-:W-:Y:S05]  /*66e0*/  BRA `(.L_x_8) ;  /* 0x0000000000087947 */ /* 0x000fea0003800000 */
.L_x_9:
[----:B------:R-:W-:-:S07]  /*66f0*/  MOV R2, 0x6710 ;  /* 0x0000671000027802 */ /* 0x000fce0000000f00 */
[----:B------:R-:W-:Y:S05]  /*6700*/  CALL.REL.NOINC `($__internal_2_$__cuda_sm10x_tcgen05_guardrail_trap_unallocated_columns_being_dealloced) ;  /* 0x00000000002c7944 */ /* 0x000fea0003c00000 */
.L_x_8:
[----:B------:R-:W-:Y:S01]  /*6710*/  NOP ;  /* 0x0000000000007918 */ /* 0x000fe20000000000 */
[----:B--2---:R-:W-:Y:S05]  /*6720*/  EXIT ;  /* 0x000000000000794d */ /* 0x004fea0003800000 */
.L_x_7:
[----:B------:R-:W0:Y:S02]  /*6730*/  SYNCS.PHASECHK.TRANS64.TRYWAIT P0, [UR12+0xc000], RZ ;  /* 0x00c000ffff0075a7 */ /* 0x000e24000800110c */
[----:B0-----:R-:W-:Y:S05]  /*6740*/  @!P0 BRA `(.L_x_7) ;  /* 0xfffffffc00f88947 */ /* 0x001fea000383ffff */
[----:B------:R-:W-:Y:S05]  /*6750*/  BRA `(.L_x_11) ;  /* 0xffffffd000b87947 */ /* 0x000fea000383ffff */
        .weak           $__internal_0_$__cuda_sm10x_tcgen05_guardrail_trap_col_being_dealloced_not_returned_by_alloc
        .type           $__internal_0_$__cuda_sm10x_tcgen05_guardrail_trap_col_being_dealloced_not_returned_by_alloc,@function
        .size           $__internal_0_$__cuda_sm10x_tcgen05_guardrail_trap_col_being_dealloced_not_returned_by_alloc,($__internal_1_$__cuda_sm10x_tcgen05_guardrail_trap_phase_invalid_during_alloc - $__internal_0_$__cuda_sm10x_tcgen05_guardrail_trap_col_being_dealloced_not_returned_by_alloc)
$__internal_0_$__cuda_sm10x_tcgen05_guardrail_trap_col_being_dealloced_not_returned_by_alloc:
[----:B------:R-:W-:Y:S05]  /*6760*/  BPT.TRAP 0x1 ;  /* 0x000000040000795c */ /* 0x000fea0000300000 */
[----:B------:R-:W-:-:S04]  /*6770*/  MOV R3, 0x0 ;  /* 0x0000000000037802 */ /* 0x000fc80000000f00 */
[----:B------:R-:W-:Y:S05]  /*6780*/  RET.REL.NODEC R2 `(gluon_mma) ;  /* 0xffffff98021c7950 */ /* 0x000fea0003c3ffff */
        .weak           $__internal_1_$__cuda_sm10x_tcgen05_guardrail_trap_phase_invalid_during_alloc
        .type           $__internal_1_$__cuda_sm10x_tcgen05_guardrail_trap_phase_invalid_during_alloc,@function
        .size           $__internal_1_$__cuda_sm10x_tcgen05_guardrail_trap_phase_invalid_during_alloc,($__internal_2_$__cuda_sm10x_tcgen05_guardrail_trap_unallocated_columns_being_dealloced - $__internal_1_$__cuda_sm10x_tcgen05_guardrail_trap_phase_invalid_during_alloc)
$__internal_1_$__cuda_sm10x_tcgen05_guardrail_trap_phase_invalid_during_alloc:
[----:B------:R-:W-:Y:S05]  /*6790*/  BPT.TRAP 0x1 ;  /* 0x000000040000795c */ /* 0x000fea0000300000 */
[----:B------:R-:W-:-:S04]  /*67a0*/  IMAD.MOV.U32 R3, RZ, RZ, 0x0 ;  /* 0x00000000ff037424 */ /* 0x000fc800078e00ff */
[----:B------:R-:W-:Y:S05]  /*67b0*/  RET.REL.NODEC R2 `(gluon_mma) ;  /* 0xffffff9802107950 */ /* 0x000fea0003c3ffff */
        .weak           $__internal_2_$__cuda_sm10x_tcgen05_guardrail_trap_unallocated_columns_being_dealloced
        .type           $__internal_2_$__cuda_sm10x_tcgen05_guardrail_trap_unallocated_columns_being_dealloced,@function
        .size           $__internal_2_$__cuda_sm10x_tcgen05_guardrail_trap_unallocated_columns_being_dealloced,(.L_x_15 - $__internal_2_$__cuda_sm10x_tcgen05_guardrail_trap_unallocated_columns_being_dealloced)
$__internal_2_$__cuda_sm10x_tcgen05_guardrail_trap_unallocated_columns_being_dealloced:
[----:B------:R-:W-:Y:S05]  /*67c0*/  BPT.TRAP 0x1 ;  /* 0x000000040000795c */ /* 0x000fea0000300000 */
[----:B------:R-:W-:-:S04]  /*67d0*/  IMAD.MOV.U32 R3, RZ, RZ, 0x0 ;  /* 0x00000000ff037424 */ /* 0x000fc800078e00ff */
[----:B------:R-:W-:Y:S05]  /*67e0*/  RET.REL.NODEC R2 `(gluon_mma) ;  /* 0xffffff9802047950 */ /* 0x000fea0003c3ffff */
.L_x_12:
[----:B------:R-:W-:-:S00]  /*67f0*/  BRA `(.L_x_12) ;  /* 0xfffffffc00fc7947 */ /* 0x000fc0000383ffff */
[----:B------:R-:W-:-:S00]  /*6800*/  NOP ;  /* 0x0000000000007918 */ /* 0x000fc00000000000 */
[----:B------:R-:W-:-:S00]  /*6810*/  NOP ;  /* 0x0000000000007918 */ /* 0x000fc00000000000 */
[----:B------:R-:W-:-:S00]  /*6820*/  NOP ;  /* 0x0000000000007918 */ /* 0x000fc00000000000 */
[----:B------:R-:W-:-:S00]  /*6830*/  NOP ;  /* 0x0000000000007918 */ /* 0x000fc00000000000 */
[----:B------:R-:W-:-:S00]  /*6840*/  NOP ;  /* 0x0000000000007918 */ /* 0x000fc00000000000 */
[----:B------:R-:W-:-:S00]  /*6850*/  NOP ;  /* 0x0000000000007918 */ /* 0x000fc00000000000 */
[----:B------:R-:W-:-:S00]  /*6860*/  NOP ;  /* 0x0000000000007918 */ /* 0x000fc00000000000 */
[----:B------:R-:W-:-:S00]  /*6870*/  NOP ;  /* 0x0000000000007918 */ /* 0x000fc00000000000 */
.L_x_15:


//--------------------- .nv.shared.gluon_mma      --------------------------
	.section	.nv.shared.gluon_mma,"aw",@nobits
	.sectionflags	@""
	.align	16
	.zero		1024


//--------------------- .nv.shared.reserved.0     --------------------------
	.section	.nv.shared.reserved.0,"aw",@nobits
	.align	8
	.weak		__nv_reservedSMEM_offset_0_alias
	.size		__nv_reservedSMEM_offset_0_alias, 0, 64
	.other		__nv_reservedSMEM_offset_0_alias,@"STO_CUDA_RESERVED_SHARED STV_DEFAULT"
__nv_reservedSMEM_offset_0_alias:
	.zero		0
.nv.shared.reserved.0:
	.zero		64
	.weak		__nv_reservedSMEM_allocation_phase
	.type		__nv_reservedSMEM_allocation_phase,@object
	.size		__nv_reservedSMEM_allocation_phase,(.L_0 - __nv_reservedSMEM_allocation_phase)
__nv_reservedSMEM_allocation_phase:
	.zero		1
.L_0:
	.zero		7
	.weak		__nv_reservedSMEM_devtool_atexit_pc
	.type		__nv_reservedSMEM_devtool_atexit_pc,@object
	.size		__nv_reservedSMEM_devtool_atexit_pc,(__nv_reservedSMEM_allocation_mask - __nv_reservedSMEM_devtool_atexit_pc)
__nv_reservedSMEM_devtool_atexit_pc:
	.zero		8
	.weak		__nv_reservedSMEM_allocation_mask
	.type		__nv_reservedSMEM_allocation_mask,@object
	.size		__nv_reservedSMEM_allocation_mask,(.L_2 - __nv_reservedSMEM_allocation_mask)
__nv_reservedSMEM_allocation_mask:
	.zero		4
.L_2:


//--------------------- .nv.constant0.gluon_mma   --------------------------
	.section	.nv.constant0.gluon_mma,"a",@progbits
	.sectionflags	@""
	.align	4
.nv.constant0.gluon_mma:
	.zero		936


//--------------------- SYMBOLS --------------------------

	.type		.nv.reservedSmem.offset0,@object
	.size		.nv.reservedSmem.offset0,0x4
	.type		.nv.reservedSmem.cap,@object
	.size		.nv.reservedSmem.cap,0x4
